//
// Generated by NVIDIA NVVM Compiler
//
// Compiler Build ID: CL-36424714
// Cuda compilation tools, release 13.0, V13.0.88
// Based on NVVM 20.0.0
//

.version 9.0
.target sm_100
.address_size 64

	// .globl	_Z15lint3d_bell_gpuPfS_S_S_S_S_S_S_S_S_S_PiS0_S0_iiiiiii
.global .align 4 .b8 __cudart_i2opi_f[24] = {65, 144, 67, 60, 153, 149, 98, 219, 192, 221, 52, 245, 209, 87, 39, 252, 41, 21, 68, 78, 110, 131, 249, 162};

.visible .entry _Z15lint3d_bell_gpuPfS_S_S_S_S_S_S_S_S_S_PiS0_S0_iiiiiii(
	.param .u64 .ptr .align 1 _Z15lint3d_bell_gpuPfS_S_S_S_S_S_S_S_S_S_PiS0_S0_iiiiiii_param_0,
	.param .u64 .ptr .align 1 _Z15lint3d_bell_gpuPfS_S_S_S_S_S_S_S_S_S_PiS0_S0_iiiiiii_param_1,
	.param .u64 .ptr .align 1 _Z15lint3d_bell_gpuPfS_S_S_S_S_S_S_S_S_S_PiS0_S0_iiiiiii_param_2,
	.param .u64 .ptr .align 1 _Z15lint3d_bell_gpuPfS_S_S_S_S_S_S_S_S_S_PiS0_S0_iiiiiii_param_3,
	.param .u64 .ptr .align 1 _Z15lint3d_bell_gpuPfS_S_S_S_S_S_S_S_S_S_PiS0_S0_iiiiiii_param_4,
	.param .u64 .ptr .align 1 _Z15lint3d_bell_gpuPfS_S_S_S_S_S_S_S_S_S_PiS0_S0_iiiiiii_param_5,
	.param .u64 .ptr .align 1 _Z15lint3d_bell_gpuPfS_S_S_S_S_S_S_S_S_S_PiS0_S0_iiiiiii_param_6,
	.param .u64 .ptr .align 1 _Z15lint3d_bell_gpuPfS_S_S_S_S_S_S_S_S_S_PiS0_S0_iiiiiii_param_7,
	.param .u64 .ptr .align 1 _Z15lint3d_bell_gpuPfS_S_S_S_S_S_S_S_S_S_PiS0_S0_iiiiiii_param_8,
	.param .u64 .ptr .align 1 _Z15lint3d_bell_gpuPfS_S_S_S_S_S_S_S_S_S_PiS0_S0_iiiiiii_param_9,
	.param .u64 .ptr .align 1 _Z15lint3d_bell_gpuPfS_S_S_S_S_S_S_S_S_S_PiS0_S0_iiiiiii_param_10,
	.param .u64 .ptr .align 1 _Z15lint3d_bell_gpuPfS_S_S_S_S_S_S_S_S_S_PiS0_S0_iiiiiii_param_11,
	.param .u64 .ptr .align 1 _Z15lint3d_bell_gpuPfS_S_S_S_S_S_S_S_S_S_PiS0_S0_iiiiiii_param_12,
	.param .u64 .ptr .align 1 _Z15lint3d_bell_gpuPfS_S_S_S_S_S_S_S_S_S_PiS0_S0_iiiiiii_param_13,
	.param .u32 _Z15lint3d_bell_gpuPfS_S_S_S_S_S_S_S_S_S_PiS0_S0_iiiiiii_param_14,
	.param .u32 _Z15lint3d_bell_gpuPfS_S_S_S_S_S_S_S_S_S_PiS0_S0_iiiiiii_param_15,
	.param .u32 _Z15lint3d_bell_gpuPfS_S_S_S_S_S_S_S_S_S_PiS0_S0_iiiiiii_param_16,
	.param .u32 _Z15lint3d_bell_gpuPfS_S_S_S_S_S_S_S_S_S_PiS0_S0_iiiiiii_param_17,
	.param .u32 _Z15lint3d_bell_gpuPfS_S_S_S_S_S_S_S_S_S_PiS0_S0_iiiiiii_param_18,
	.param .u32 _Z15lint3d_bell_gpuPfS_S_S_S_S_S_S_S_S_S_PiS0_S0_iiiiiii_param_19,
	.param .u32 _Z15lint3d_bell_gpuPfS_S_S_S_S_S_S_S_S_S_PiS0_S0_iiiiiii_param_20
)
{
	.reg .b32 	%r<32>;
	.reg .b32 	%f<28>;
	.reg .b64 	%rd<52>;

	ld.param.u64 	%rd1, [_Z15lint3d_bell_gpuPfS_S_S_S_S_S_S_S_S_S_PiS0_S0_iiiiiii_param_0];
	ld.param.u64 	%rd2, [_Z15lint3d_bell_gpuPfS_S_S_S_S_S_S_S_S_S_PiS0_S0_iiiiiii_param_1];
	ld.param.u64 	%rd3, [_Z15lint3d_bell_gpuPfS_S_S_S_S_S_S_S_S_S_PiS0_S0_iiiiiii_param_2];
	ld.param.u64 	%rd4, [_Z15lint3d_bell_gpuPfS_S_S_S_S_S_S_S_S_S_PiS0_S0_iiiiiii_param_3];
	ld.param.u64 	%rd5, [_Z15lint3d_bell_gpuPfS_S_S_S_S_S_S_S_S_S_PiS0_S0_iiiiiii_param_4];
	ld.param.u64 	%rd6, [_Z15lint3d_bell_gpuPfS_S_S_S_S_S_S_S_S_S_PiS0_S0_iiiiiii_param_5];
	ld.param.u64 	%rd7, [_Z15lint3d_bell_gpuPfS_S_S_S_S_S_S_S_S_S_PiS0_S0_iiiiiii_param_6];
	ld.param.u64 	%rd8, [_Z15lint3d_bell_gpuPfS_S_S_S_S_S_S_S_S_S_PiS0_S0_iiiiiii_param_7];
	ld.param.u64 	%rd9, [_Z15lint3d_bell_gpuPfS_S_S_S_S_S_S_S_S_S_PiS0_S0_iiiiiii_param_8];
	ld.param.u64 	%rd10, [_Z15lint3d_bell_gpuPfS_S_S_S_S_S_S_S_S_S_PiS0_S0_iiiiiii_param_9];
	ld.param.u64 	%rd11, [_Z15lint3d_bell_gpuPfS_S_S_S_S_S_S_S_S_S_PiS0_S0_iiiiiii_param_10];
	ld.param.u64 	%rd12, [_Z15lint3d_bell_gpuPfS_S_S_S_S_S_S_S_S_S_PiS0_S0_iiiiiii_param_11];
	ld.param.u64 	%rd13, [_Z15lint3d_bell_gpuPfS_S_S_S_S_S_S_S_S_S_PiS0_S0_iiiiiii_param_12];
	ld.param.u64 	%rd14, [_Z15lint3d_bell_gpuPfS_S_S_S_S_S_S_S_S_S_PiS0_S0_iiiiiii_param_13];
	ld.param.u32 	%r1, [_Z15lint3d_bell_gpuPfS_S_S_S_S_S_S_S_S_S_PiS0_S0_iiiiiii_param_14];
	ld.param.u32 	%r2, [_Z15lint3d_bell_gpuPfS_S_S_S_S_S_S_S_S_S_PiS0_S0_iiiiiii_param_15];
	ld.param.u32 	%r3, [_Z15lint3d_bell_gpuPfS_S_S_S_S_S_S_S_S_S_PiS0_S0_iiiiiii_param_16];
	ld.param.u32 	%r4, [_Z15lint3d_bell_gpuPfS_S_S_S_S_S_S_S_S_S_PiS0_S0_iiiiiii_param_17];
	ld.param.u32 	%r5, [_Z15lint3d_bell_gpuPfS_S_S_S_S_S_S_S_S_S_PiS0_S0_iiiiiii_param_18];
	ld.param.u32 	%r6, [_Z15lint3d_bell_gpuPfS_S_S_S_S_S_S_S_S_S_PiS0_S0_iiiiiii_param_19];
	ld.param.u32 	%r7, [_Z15lint3d_bell_gpuPfS_S_S_S_S_S_S_S_S_S_PiS0_S0_iiiiiii_param_20];
	cvta.to.global.u64 	%rd15, %rd10;
	cvta.to.global.u64 	%rd16, %rd9;
	cvta.to.global.u64 	%rd17, %rd8;
	cvta.to.global.u64 	%rd18, %rd7;
	cvta.to.global.u64 	%rd19, %rd6;
	cvta.to.global.u64 	%rd20, %rd5;
	cvta.to.global.u64 	%rd21, %rd4;
	cvta.to.global.u64 	%rd22, %rd1;
	cvta.to.global.u64 	%rd23, %rd3;
	cvta.to.global.u64 	%rd24, %rd14;
	cvta.to.global.u64 	%rd25, %rd12;
	cvta.to.global.u64 	%rd26, %rd13;
	cvta.to.global.u64 	%rd27, %rd11;
	cvta.to.global.u64 	%rd28, %rd2;
	mov.u32 	%r8, %tid.x;
	mov.u32 	%r9, %tid.y;
	mov.u32 	%r10, %tid.z;
	mov.u32 	%r11, %ctaid.x;
	mad.lo.s32 	%r12, %r2, %r1, %r4;
	mad.lo.s32 	%r13, %r12, %r3, %r11;
	mul.wide.s32 	%rd29, %r13, 4;
	add.s64 	%rd30, %rd28, %rd29;
	ld.global.f32 	%f1, [%rd30];
	shl.b32 	%r14, %r5, 1;
	mad.lo.s32 	%r15, %r9, %r14, %r9;
	add.s32 	%r16, %r15, %r10;
	mad.lo.s32 	%r17, %r16, %r14, %r16;
	add.s32 	%r18, %r17, %r8;
	mul.wide.s32 	%rd31, %r18, 4;
	add.s64 	%rd32, %rd27, %rd31;
	ld.global.f32 	%f2, [%rd32];
	mul.f32 	%f3, %f1, %f2;
	mul.wide.u32 	%rd33, %r11, 4;
	add.s64 	%rd34, %rd26, %rd33;
	ld.global.u32 	%r19, [%rd34];
	sub.s32 	%r20, %r19, %r5;
	add.s32 	%r21, %r20, %r9;
	add.s64 	%rd35, %rd25, %rd33;
	ld.global.u32 	%r22, [%rd35];
	sub.s32 	%r23, %r22, %r5;
	add.s32 	%r24, %r23, %r10;
	add.s64 	%rd36, %rd24, %rd33;
	ld.global.u32 	%r25, [%rd36];
	sub.s32 	%r26, %r25, %r5;
	add.s32 	%r27, %r26, %r8;
	mul.lo.s32 	%r28, %r7, %r6;
	mul.lo.s32 	%r29, %r21, %r28;
	mad.lo.s32 	%r30, %r24, %r6, %r29;
	add.s32 	%r31, %r30, %r27;
	mul.wide.s32 	%rd37, %r31, 4;
	add.s64 	%rd38, %rd22, %rd37;
	add.s64 	%rd39, %rd23, %rd33;
	ld.global.f32 	%f4, [%rd39];
	mul.f32 	%f5, %f3, %f4;
	atom.global.add.f32 	%f6, [%rd38], %f5;
	mul.wide.s32 	%rd40, %r6, 4;
	add.s64 	%rd41, %rd38, %rd40;
	add.s64 	%rd42, %rd21, %rd33;
	ld.global.f32 	%f7, [%rd42];
	mul.f32 	%f8, %f3, %f7;
	atom.global.add.f32 	%f9, [%rd41], %f8;
	add.s64 	%rd43, %rd20, %rd33;
	ld.global.f32 	%f10, [%rd43];
	mul.f32 	%f11, %f3, %f10;
	atom.global.add.f32 	%f12, [%rd38], %f11;
	add.s64 	%rd44, %rd19, %rd33;
	ld.global.f32 	%f13, [%rd44];
	mul.f32 	%f14, %f3, %f13;
	atom.global.add.f32 	%f15, [%rd41], %f14;
	mul.wide.s32 	%rd45, %r28, 4;
	add.s64 	%rd46, %rd38, %rd45;
	add.s64 	%rd47, %rd18, %rd33;
	ld.global.f32 	%f16, [%rd47];
	mul.f32 	%f17, %f3, %f16;
	atom.global.add.f32 	%f18, [%rd46], %f17;
	add.s64 	%rd48, %rd46, %rd40;
	add.s64 	%rd49, %rd17, %rd33;
	ld.global.f32 	%f19, [%rd49];
	mul.f32 	%f20, %f3, %f19;
	atom.global.add.f32 	%f21, [%rd48], %f20;
	add.s64 	%rd50, %rd16, %rd33;
	ld.global.f32 	%f22, [%rd50];
	mul.f32 	%f23, %f3, %f22;
	atom.global.add.f32 	%f24, [%rd46], %f23;
	add.s64 	%rd51, %rd15, %rd33;
	ld.global.f32 	%f25, [%rd51];
	mul.f32 	%f26, %f3, %f25;
	atom.global.add.f32 	%f27, [%rd48], %f26;
	ret;

}
	// .globl	_Z5solvePfS_S_S_ffffiii
.visible .entry _Z5solvePfS_S_S_ffffiii(
	.param .u64 .ptr .align 1 _Z5solvePfS_S_S_ffffiii_param_0,
	.param .u64 .ptr .align 1 _Z5solvePfS_S_S_ffffiii_param_1,
	.param .u64 .ptr .align 1 _Z5solvePfS_S_S_ffffiii_param_2,
	.param .u64 .ptr .align 1 _Z5solvePfS_S_S_ffffiii_param_3,
	.param .f32 _Z5solvePfS_S_S_ffffiii_param_4,
	.param .f32 _Z5solvePfS_S_S_ffffiii_param_5,
	.param .f32 _Z5solvePfS_S_S_ffffiii_param_6,
	.param .f32 _Z5solvePfS_S_S_ffffiii_param_7,
	.param .u32 _Z5solvePfS_S_S_ffffiii_param_8,
	.param .u32 _Z5solvePfS_S_S_ffffiii_param_9,
	.param .u32 _Z5solvePfS_S_S_ffffiii_param_10
)
{
	.local .align 4 .b8 	__local_depot1[28];
	.reg .b64 	%SP;
	.reg .b64 	%SPL;
	.reg .pred 	%p<59>;
	.reg .b32 	%r<225>;
	.reg .b32 	%f<170>;
	.reg .b64 	%rd<126>;
	.reg .b64 	%fd<11>;

	mov.u64 	%SPL, __local_depot1;
	ld.param.u64 	%rd43, [_Z5solvePfS_S_S_ffffiii_param_1];
	ld.param.u64 	%rd42, [_Z5solvePfS_S_S_ffffiii_param_3];
	ld.param.f32 	%f36, [_Z5solvePfS_S_S_ffffiii_param_4];
	ld.param.f32 	%f37, [_Z5solvePfS_S_S_ffffiii_param_5];
	ld.param.f32 	%f38, [_Z5solvePfS_S_S_ffffiii_param_6];
	ld.param.f32 	%f39, [_Z5solvePfS_S_S_ffffiii_param_7];
	ld.param.u32 	%r71, [_Z5solvePfS_S_S_ffffiii_param_8];
	ld.param.u32 	%r74, [_Z5solvePfS_S_S_ffffiii_param_9];
	ld.param.u32 	%r73, [_Z5solvePfS_S_S_ffffiii_param_10];
	cvta.to.global.u64 	%rd1, %rd43;
	add.u64 	%rd2, %SPL, 0;
	mov.u32 	%r75, %tid.x;
	mov.u32 	%r76, %ctaid.x;
	mov.u32 	%r77, %ntid.x;
	mad.lo.s32 	%r1, %r76, %r77, %r75;
	mov.u32 	%r78, %tid.y;
	mov.u32 	%r79, %ctaid.y;
	mov.u32 	%r80, %ntid.y;
	mad.lo.s32 	%r2, %r79, %r80, %r78;
	mov.u32 	%r81, %tid.z;
	mov.u32 	%r82, %ctaid.z;
	mov.u32 	%r83, %ntid.z;
	mad.lo.s32 	%r84, %r82, %r83, %r81;
	setp.ge.s32 	%p3, %r1, %r71;
	setp.ge.s32 	%p4, %r84, %r74;
	or.pred  	%p5, %p3, %p4;
	setp.ge.s32 	%p6, %r2, %r73;
	or.pred  	%p7, %p5, %p6;
	@%p7 bra 	$L__BB1_47;
	cvta.to.global.u64 	%rd45, %rd42;
	mul.lo.s32 	%r85, %r71, %r2;
	mul.lo.s32 	%r4, %r85, %r74;
	mul.lo.s32 	%r5, %r71, %r84;
	add.s32 	%r86, %r5, %r1;
	add.s32 	%r6, %r86, %r4;
	cvt.rn.f32.s32 	%f40, %r1;
	mul.f32 	%f1, %f36, %f40;
	cvt.rn.f32.u32 	%f41, %r84;
	mul.f32 	%f2, %f38, %f41;
	mul.wide.s32 	%rd46, %r6, 4;
	add.s64 	%rd47, %rd45, %rd46;
	ld.global.f32 	%f3, [%rd47];
	setp.lt.s32 	%p9, %r1, 4;
	add.s32 	%r87, %r71, -4;
	setp.ge.s32 	%p10, %r1, %r87;
	or.pred  	%p11, %p9, %p10;
	setp.lt.u32 	%p12, %r2, 4;
	mov.pred 	%p58, 0;
	or.pred  	%p13, %p12, %p11;
	@%p13 bra 	$L__BB1_3;
	add.s32 	%r88, %r73, -4;
	setp.lt.s32 	%p58, %r2, %r88;
$L__BB1_3:
	setp.gt.u32 	%p14, %r84, 3;
	and.pred  	%p15, %p58, %p14;
	add.s32 	%r89, %r74, -4;
	setp.lt.s32 	%p16, %r84, %r89;
	and.pred  	%p17, %p15, %p16;
	@%p17 bra 	$L__BB1_5;
	add.s64 	%rd49, %rd1, %rd46;
	ld.global.f32 	%f168, [%rd49];
	mov.f32 	%f169, 0f00000000;
	bra.uni 	$L__BB1_46;
$L__BB1_5:
	cvt.s64.s32 	%rd50, %r4;
	cvt.s64.s32 	%rd51, %r5;
	cvt.s64.s32 	%rd52, %r1;
	add.s64 	%rd53, %rd52, %rd51;
	add.s64 	%rd54, %rd53, %rd50;
	shl.b64 	%rd55, %rd54, 2;
	add.s64 	%rd56, %rd1, %rd55;
	ld.global.f32 	%f43, [%rd56+8];
	add.s64 	%rd3, %rd1, %rd46;
	ld.global.f32 	%f168, [%rd3];
	sub.f32 	%f44, %f43, %f168;
	add.f32 	%f45, %f36, %f36;
	div.rn.f32 	%f46, %f44, %f45;
	ld.global.f32 	%f47, [%rd56+-8];
	sub.f32 	%f48, %f168, %f47;
	div.rn.f32 	%f49, %f48, %f45;
	mul.f32 	%f50, %f1, %f46;
	mul.f32 	%f51, %f1, %f50;
	mul.f32 	%f52, %f1, %f49;
	mul.f32 	%f53, %f1, %f52;
	sub.f32 	%f54, %f51, %f53;
	div.rn.f32 	%f6, %f54, %f45;
	shl.b32 	%r90, %r71, 1;
	add.s32 	%r91, %r5, %r90;
	add.s32 	%r92, %r91, %r1;
	add.s32 	%r93, %r92, %r4;
	mul.wide.s32 	%rd58, %r93, 4;
	add.s64 	%rd59, %rd1, %rd58;
	ld.global.f32 	%f55, [%rd59];
	sub.f32 	%f56, %f55, %f168;
	add.f32 	%f7, %f38, %f38;
	div.rn.f32 	%f8, %f56, %f7;
	shl.b32 	%r94, %r71, 2;
	sub.s32 	%r95, %r91, %r94;
	add.s32 	%r96, %r95, %r1;
	add.s32 	%r97, %r96, %r4;
	mul.wide.s32 	%rd60, %r97, 4;
	add.s64 	%rd4, %rd1, %rd60;
	ld.global.f32 	%f57, [%rd4];
	sub.f32 	%f9, %f168, %f57;
	mul.f32 	%f58, %f2, 0f3F22F983;
	cvt.rni.s32.f32 	%r224, %f58;
	cvt.rn.f32.s32 	%f59, %r224;
	fma.rn.f32 	%f60, %f59, 0fBFC90FDA, %f2;
	fma.rn.f32 	%f61, %f59, 0fB3A22168, %f60;
	fma.rn.f32 	%f167, %f59, 0fA7C234C5, %f61;
	abs.f32 	%f11, %f2;
	setp.ltu.f32 	%p18, %f11, 0f47CE4780;
	mov.u32 	%r208, %r224;
	mov.f32 	%f163, %f167;
	@%p18 bra 	$L__BB1_13;
	setp.neu.f32 	%p19, %f11, 0f7F800000;
	@%p19 bra 	$L__BB1_8;
	mov.f32 	%f64, 0f00000000;
	mul.rn.f32 	%f163, %f2, %f64;
	mov.b32 	%r208, 0;
	bra.uni 	$L__BB1_13;
$L__BB1_8:
	mov.b32 	%r8, %f2;
	mov.b64 	%rd113, 0;
	mov.b32 	%r205, 0;
	mov.u64 	%rd111, __cudart_i2opi_f;
	shl.b32 	%r100, %r8, 8;
	or.b32  	%r101, %r100, -2147483648;
	mov.u64 	%rd112, %rd2;
$L__BB1_9:
	.pragma "nounroll";
	ld.global.nc.u32 	%r99, [%rd111];
	mad.wide.u32 	%rd63, %r99, %r101, %rd113;
	shr.u64 	%rd113, %rd63, 32;
	st.local.u32 	[%rd112], %rd63;
	add.s32 	%r205, %r205, 1;
	add.s64 	%rd112, %rd112, 4;
	add.s64 	%rd111, %rd111, 4;
	setp.ne.s32 	%p20, %r205, 6;
	@%p20 bra 	$L__BB1_9;
	shr.u32 	%r102, %r8, 23;
	st.local.u32 	[%rd2+24], %rd113;
	and.b32  	%r11, %r102, 31;
	and.b32  	%r103, %r102, 224;
	add.s32 	%r104, %r103, -128;
	shr.u32 	%r105, %r104, 5;
	mul.wide.u32 	%rd64, %r105, 4;
	sub.s64 	%rd11, %rd2, %rd64;
	ld.local.u32 	%r206, [%rd11+24];
	ld.local.u32 	%r207, [%rd11+20];
	setp.eq.s32 	%p21, %r11, 0;
	@%p21 bra 	$L__BB1_12;
	shf.l.wrap.b32 	%r206, %r207, %r206, %r11;
	ld.local.u32 	%r106, [%rd11+16];
	shf.l.wrap.b32 	%r207, %r106, %r207, %r11;
$L__BB1_12:
	shr.u32 	%r107, %r206, 30;
	shf.l.wrap.b32 	%r108, %r207, %r206, 2;
	shl.b32 	%r109, %r207, 2;
	shr.u32 	%r110, %r108, 31;
	add.s32 	%r111, %r110, %r107;
	neg.s32 	%r112, %r111;
	setp.lt.s32 	%p22, %r8, 0;
	selp.b32 	%r208, %r112, %r111, %p22;
	xor.b32  	%r113, %r108, %r8;
	shr.s32 	%r114, %r108, 31;
	xor.b32  	%r115, %r114, %r108;
	xor.b32  	%r116, %r114, %r109;
	cvt.u64.u32 	%rd65, %r115;
	shl.b64 	%rd66, %rd65, 32;
	cvt.u64.u32 	%rd67, %r116;
	or.b64  	%rd68, %rd66, %rd67;
	cvt.rn.f64.s64 	%fd1, %rd68;
	mul.f64 	%fd2, %fd1, 0d3BF921FB54442D19;
	cvt.rn.f32.f64 	%f62, %fd2;
	neg.f32 	%f63, %f62;
	setp.lt.s32 	%p23, %r113, 0;
	selp.f32 	%f163, %f63, %f62, %p23;
$L__BB1_13:
	setp.ltu.f32 	%p24, %f11, 0f47CE4780;
	mul.rn.f32 	%f65, %f163, %f163;
	and.b32  	%r118, %r208, 1;
	setp.eq.b32 	%p25, %r118, 1;
	selp.f32 	%f66, 0f3F800000, %f163, %p25;
	fma.rn.f32 	%f67, %f65, %f66, 0f00000000;
	fma.rn.f32 	%f68, %f65, 0f37CBAC00, 0fBAB607ED;
	selp.f32 	%f69, %f68, 0fB94D4153, %p25;
	selp.f32 	%f70, 0f3D2AAABB, 0f3C0885E4, %p25;
	fma.rn.f32 	%f71, %f69, %f65, %f70;
	selp.f32 	%f72, 0fBEFFFFFF, 0fBE2AAAA8, %p25;
	fma.rn.f32 	%f73, %f71, %f65, %f72;
	fma.rn.f32 	%f74, %f73, %f67, %f66;
	and.b32  	%r119, %r208, 2;
	setp.eq.s32 	%p26, %r119, 0;
	mov.f32 	%f75, 0f00000000;
	sub.f32 	%f76, %f75, %f74;
	selp.f32 	%f77, %f74, %f76, %p26;
	mul.f32 	%f15, %f8, %f77;
	mov.u32 	%r212, %r224;
	mov.f32 	%f164, %f167;
	@%p24 bra 	$L__BB1_21;
	setp.neu.f32 	%p27, %f11, 0f7F800000;
	@%p27 bra 	$L__BB1_16;
	mov.f32 	%f80, 0f00000000;
	mul.rn.f32 	%f164, %f2, %f80;
	mov.b32 	%r212, 0;
	bra.uni 	$L__BB1_21;
$L__BB1_16:
	mov.b32 	%r20, %f2;
	mov.b64 	%rd116, 0;
	mov.b32 	%r209, 0;
	mov.u64 	%rd114, __cudart_i2opi_f;
	shl.b32 	%r122, %r20, 8;
	or.b32  	%r123, %r122, -2147483648;
	mov.u64 	%rd115, %rd2;
$L__BB1_17:
	.pragma "nounroll";
	ld.global.nc.u32 	%r121, [%rd114];
	mad.wide.u32 	%rd71, %r121, %r123, %rd116;
	shr.u64 	%rd116, %rd71, 32;
	st.local.u32 	[%rd115], %rd71;
	add.s32 	%r209, %r209, 1;
	add.s64 	%rd115, %rd115, 4;
	add.s64 	%rd114, %rd114, 4;
	setp.ne.s32 	%p28, %r209, 6;
	@%p28 bra 	$L__BB1_17;
	shr.u32 	%r124, %r20, 23;
	st.local.u32 	[%rd2+24], %rd116;
	and.b32  	%r23, %r124, 31;
	and.b32  	%r125, %r124, 224;
	add.s32 	%r126, %r125, -128;
	shr.u32 	%r127, %r126, 5;
	mul.wide.u32 	%rd72, %r127, 4;
	sub.s64 	%rd18, %rd2, %rd72;
	ld.local.u32 	%r210, [%rd18+24];
	ld.local.u32 	%r211, [%rd18+20];
	setp.eq.s32 	%p29, %r23, 0;
	@%p29 bra 	$L__BB1_20;
	shf.l.wrap.b32 	%r210, %r211, %r210, %r23;
	ld.local.u32 	%r128, [%rd18+16];
	shf.l.wrap.b32 	%r211, %r128, %r211, %r23;
$L__BB1_20:
	shr.u32 	%r129, %r210, 30;
	shf.l.wrap.b32 	%r130, %r211, %r210, 2;
	shl.b32 	%r131, %r211, 2;
	shr.u32 	%r132, %r130, 31;
	add.s32 	%r133, %r132, %r129;
	neg.s32 	%r134, %r133;
	setp.lt.s32 	%p30, %r20, 0;
	selp.b32 	%r212, %r134, %r133, %p30;
	xor.b32  	%r135, %r130, %r20;
	shr.s32 	%r136, %r130, 31;
	xor.b32  	%r137, %r136, %r130;
	xor.b32  	%r138, %r136, %r131;
	cvt.u64.u32 	%rd73, %r137;
	shl.b64 	%rd74, %rd73, 32;
	cvt.u64.u32 	%rd75, %r138;
	or.b64  	%rd76, %rd74, %rd75;
	cvt.rn.f64.s64 	%fd3, %rd76;
	mul.f64 	%fd4, %fd3, 0d3BF921FB54442D19;
	cvt.rn.f32.f64 	%f78, %fd4;
	neg.f32 	%f79, %f78;
	setp.lt.s32 	%p31, %r135, 0;
	selp.f32 	%f164, %f79, %f78, %p31;
$L__BB1_21:
	setp.ltu.f32 	%p32, %f11, 0f47CE4780;
	mul.rn.f32 	%f81, %f164, %f164;
	and.b32  	%r140, %r212, 1;
	setp.eq.b32 	%p33, %r140, 1;
	selp.f32 	%f82, 0f3F800000, %f164, %p33;
	fma.rn.f32 	%f83, %f81, %f82, 0f00000000;
	fma.rn.f32 	%f84, %f81, 0f37CBAC00, 0fBAB607ED;
	selp.f32 	%f85, %f84, 0fB94D4153, %p33;
	selp.f32 	%f86, 0f3D2AAABB, 0f3C0885E4, %p33;
	fma.rn.f32 	%f87, %f85, %f81, %f86;
	selp.f32 	%f88, 0fBEFFFFFF, 0fBE2AAAA8, %p33;
	fma.rn.f32 	%f89, %f87, %f81, %f88;
	fma.rn.f32 	%f90, %f89, %f83, %f82;
	and.b32  	%r141, %r212, 2;
	setp.eq.s32 	%p34, %r141, 0;
	mov.f32 	%f91, 0f00000000;
	sub.f32 	%f92, %f91, %f90;
	selp.f32 	%f93, %f90, %f92, %p34;
	div.rn.f32 	%f94, %f9, %f7;
	mul.f32 	%f95, %f94, %f93;
	sub.f32 	%f96, %f15, %f95;
	div.rn.f32 	%f19, %f96, %f7;
	mul.wide.s32 	%rd77, %r71, 4;
	add.s64 	%rd78, %rd3, %rd77;
	ld.global.f32 	%f97, [%rd78];
	add.f32 	%f98, %f168, %f168;
	sub.f32 	%f99, %f97, %f98;
	add.s64 	%rd79, %rd4, %rd77;
	ld.global.f32 	%f100, [%rd79];
	add.f32 	%f101, %f100, %f99;
	mul.f32 	%f102, %f37, %f37;
	div.rn.f32 	%f20, %f101, %f102;
	mul.f32 	%f21, %f1, %f1;
	mov.u32 	%r216, %r224;
	mov.f32 	%f165, %f167;
	@%p32 bra 	$L__BB1_29;
	setp.neu.f32 	%p35, %f11, 0f7F800000;
	@%p35 bra 	$L__BB1_24;
	mov.f32 	%f105, 0f00000000;
	mul.rn.f32 	%f165, %f2, %f105;
	mov.b32 	%r216, 0;
	bra.uni 	$L__BB1_29;
$L__BB1_24:
	mov.b32 	%r32, %f2;
	shl.b32 	%r143, %r32, 8;
	or.b32  	%r33, %r143, -2147483648;
	mov.b64 	%rd119, 0;
	mov.b32 	%r213, 0;
	mov.u64 	%rd117, __cudart_i2opi_f;
	mov.u64 	%rd118, %rd2;
$L__BB1_25:
	.pragma "nounroll";
	ld.global.nc.u32 	%r144, [%rd117];
	mad.wide.u32 	%rd82, %r144, %r33, %rd119;
	shr.u64 	%rd119, %rd82, 32;
	st.local.u32 	[%rd118], %rd82;
	add.s32 	%r213, %r213, 1;
	add.s64 	%rd118, %rd118, 4;
	add.s64 	%rd117, %rd117, 4;
	setp.ne.s32 	%p36, %r213, 6;
	@%p36 bra 	$L__BB1_25;
	shr.u32 	%r145, %r32, 23;
	st.local.u32 	[%rd2+24], %rd119;
	and.b32  	%r36, %r145, 31;
	and.b32  	%r146, %r145, 224;
	add.s32 	%r147, %r146, -128;
	shr.u32 	%r148, %r147, 5;
	mul.wide.u32 	%rd83, %r148, 4;
	sub.s64 	%rd25, %rd2, %rd83;
	ld.local.u32 	%r214, [%rd25+24];
	ld.local.u32 	%r215, [%rd25+20];
	setp.eq.s32 	%p37, %r36, 0;
	@%p37 bra 	$L__BB1_28;
	shf.l.wrap.b32 	%r214, %r215, %r214, %r36;
	ld.local.u32 	%r149, [%rd25+16];
	shf.l.wrap.b32 	%r215, %r149, %r215, %r36;
$L__BB1_28:
	shr.u32 	%r150, %r214, 30;
	shf.l.wrap.b32 	%r151, %r215, %r214, 2;
	shl.b32 	%r152, %r215, 2;
	shr.u32 	%r153, %r151, 31;
	add.s32 	%r154, %r153, %r150;
	neg.s32 	%r155, %r154;
	setp.lt.s32 	%p38, %r32, 0;
	selp.b32 	%r216, %r155, %r154, %p38;
	xor.b32  	%r156, %r151, %r32;
	shr.s32 	%r157, %r151, 31;
	xor.b32  	%r158, %r157, %r151;
	xor.b32  	%r159, %r157, %r152;
	cvt.u64.u32 	%rd84, %r158;
	shl.b64 	%rd85, %rd84, 32;
	cvt.u64.u32 	%rd86, %r159;
	or.b64  	%rd87, %rd85, %rd86;
	cvt.rn.f64.s64 	%fd5, %rd87;
	mul.f64 	%fd6, %fd5, 0d3BF921FB54442D19;
	cvt.rn.f32.f64 	%f103, %fd6;
	neg.f32 	%f104, %f103;
	setp.lt.s32 	%p39, %r156, 0;
	selp.f32 	%f165, %f104, %f103, %p39;
$L__BB1_29:
	setp.ltu.f32 	%p40, %f11, 0f47CE4780;
	mul.rn.f32 	%f106, %f165, %f165;
	and.b32  	%r161, %r216, 1;
	setp.eq.b32 	%p41, %r161, 1;
	selp.f32 	%f107, 0f3F800000, %f165, %p41;
	fma.rn.f32 	%f108, %f106, %f107, 0f00000000;
	fma.rn.f32 	%f109, %f106, 0f37CBAC00, 0fBAB607ED;
	selp.f32 	%f110, %f109, 0fB94D4153, %p41;
	selp.f32 	%f111, 0f3D2AAABB, 0f3C0885E4, %p41;
	fma.rn.f32 	%f112, %f110, %f106, %f111;
	selp.f32 	%f113, 0fBEFFFFFF, 0fBE2AAAA8, %p41;
	fma.rn.f32 	%f114, %f112, %f106, %f113;
	fma.rn.f32 	%f115, %f114, %f108, %f107;
	and.b32  	%r162, %r216, 2;
	setp.eq.s32 	%p42, %r162, 0;
	mov.f32 	%f116, 0f00000000;
	sub.f32 	%f117, %f116, %f115;
	selp.f32 	%f118, %f115, %f117, %p42;
	mul.f32 	%f119, %f21, %f118;
	div.rn.f32 	%f25, %f19, %f119;
	mov.u32 	%r220, %r224;
	mov.f32 	%f166, %f167;
	@%p40 bra 	$L__BB1_37;
	setp.neu.f32 	%p43, %f11, 0f7F800000;
	@%p43 bra 	$L__BB1_32;
	mov.f32 	%f122, 0f00000000;
	mul.rn.f32 	%f166, %f2, %f122;
	mov.b32 	%r220, 0;
	bra.uni 	$L__BB1_37;
$L__BB1_32:
	mov.b32 	%r45, %f2;
	shl.b32 	%r164, %r45, 8;
	or.b32  	%r46, %r164, -2147483648;
	mov.b64 	%rd122, 0;
	mov.b32 	%r217, 0;
	mov.u64 	%rd120, __cudart_i2opi_f;
	mov.u64 	%rd121, %rd2;
$L__BB1_33:
	.pragma "nounroll";
	ld.global.nc.u32 	%r165, [%rd120];
	mad.wide.u32 	%rd90, %r165, %r46, %rd122;
	shr.u64 	%rd122, %rd90, 32;
	st.local.u32 	[%rd121], %rd90;
	add.s32 	%r217, %r217, 1;
	add.s64 	%rd121, %rd121, 4;
	add.s64 	%rd120, %rd120, 4;
	setp.ne.s32 	%p44, %r217, 6;
	@%p44 bra 	$L__BB1_33;
	shr.u32 	%r166, %r45, 23;
	st.local.u32 	[%rd2+24], %rd122;
	and.b32  	%r49, %r166, 31;
	and.b32  	%r167, %r166, 224;
	add.s32 	%r168, %r167, -128;
	shr.u32 	%r169, %r168, 5;
	mul.wide.u32 	%rd91, %r169, 4;
	sub.s64 	%rd32, %rd2, %rd91;
	ld.local.u32 	%r218, [%rd32+24];
	ld.local.u32 	%r219, [%rd32+20];
	setp.eq.s32 	%p45, %r49, 0;
	@%p45 bra 	$L__BB1_36;
	shf.l.wrap.b32 	%r218, %r219, %r218, %r49;
	ld.local.u32 	%r170, [%rd32+16];
	shf.l.wrap.b32 	%r219, %r170, %r219, %r49;
$L__BB1_36:
	shr.u32 	%r171, %r218, 30;
	shf.l.wrap.b32 	%r172, %r219, %r218, 2;
	shl.b32 	%r173, %r219, 2;
	shr.u32 	%r174, %r172, 31;
	add.s32 	%r175, %r174, %r171;
	neg.s32 	%r176, %r175;
	setp.lt.s32 	%p46, %r45, 0;
	selp.b32 	%r220, %r176, %r175, %p46;
	xor.b32  	%r177, %r172, %r45;
	shr.s32 	%r178, %r172, 31;
	xor.b32  	%r179, %r178, %r172;
	xor.b32  	%r180, %r178, %r173;
	cvt.u64.u32 	%rd92, %r179;
	shl.b64 	%rd93, %rd92, 32;
	cvt.u64.u32 	%rd94, %r180;
	or.b64  	%rd95, %rd93, %rd94;
	cvt.rn.f64.s64 	%fd7, %rd95;
	mul.f64 	%fd8, %fd7, 0d3BF921FB54442D19;
	cvt.rn.f32.f64 	%f120, %fd8;
	neg.f32 	%f121, %f120;
	setp.lt.s32 	%p47, %r177, 0;
	selp.f32 	%f166, %f121, %f120, %p47;
$L__BB1_37:
	setp.ltu.f32 	%p48, %f11, 0f47CE4780;
	mul.rn.f32 	%f123, %f166, %f166;
	and.b32  	%r182, %r220, 1;
	setp.eq.b32 	%p49, %r182, 1;
	selp.f32 	%f124, 0f3F800000, %f166, %p49;
	fma.rn.f32 	%f125, %f123, %f124, 0f00000000;
	fma.rn.f32 	%f126, %f123, 0f37CBAC00, 0fBAB607ED;
	selp.f32 	%f127, %f126, 0fB94D4153, %p49;
	selp.f32 	%f128, 0f3D2AAABB, 0f3C0885E4, %p49;
	fma.rn.f32 	%f129, %f127, %f123, %f128;
	selp.f32 	%f130, 0fBEFFFFFF, 0fBE2AAAA8, %p49;
	fma.rn.f32 	%f131, %f129, %f123, %f130;
	fma.rn.f32 	%f132, %f131, %f125, %f124;
	and.b32  	%r183, %r220, 2;
	setp.eq.s32 	%p50, %r183, 0;
	mov.f32 	%f133, 0f00000000;
	sub.f32 	%f134, %f133, %f132;
	selp.f32 	%f135, %f132, %f134, %p50;
	mul.f32 	%f29, %f21, %f135;
	@%p48 bra 	$L__BB1_45;
	setp.neu.f32 	%p51, %f11, 0f7F800000;
	@%p51 bra 	$L__BB1_40;
	mov.f32 	%f138, 0f00000000;
	mul.rn.f32 	%f167, %f2, %f138;
	mov.b32 	%r224, 0;
	bra.uni 	$L__BB1_45;
$L__BB1_40:
	mov.b32 	%r58, %f2;
	shl.b32 	%r185, %r58, 8;
	or.b32  	%r59, %r185, -2147483648;
	mov.b64 	%rd125, 0;
	mov.b32 	%r221, 0;
	mov.u64 	%rd123, __cudart_i2opi_f;
	mov.u64 	%rd124, %rd2;
$L__BB1_41:
	.pragma "nounroll";
	ld.global.nc.u32 	%r186, [%rd123];
	mad.wide.u32 	%rd98, %r186, %r59, %rd125;
	shr.u64 	%rd125, %rd98, 32;
	st.local.u32 	[%rd124], %rd98;
	add.s32 	%r221, %r221, 1;
	add.s64 	%rd124, %rd124, 4;
	add.s64 	%rd123, %rd123, 4;
	setp.ne.s32 	%p52, %r221, 6;
	@%p52 bra 	$L__BB1_41;
	shr.u32 	%r187, %r58, 23;
	st.local.u32 	[%rd2+24], %rd125;
	and.b32  	%r62, %r187, 31;
	and.b32  	%r188, %r187, 224;
	add.s32 	%r189, %r188, -128;
	shr.u32 	%r190, %r189, 5;
	mul.wide.u32 	%rd99, %r190, 4;
	sub.s64 	%rd39, %rd2, %rd99;
	ld.local.u32 	%r222, [%rd39+24];
	ld.local.u32 	%r223, [%rd39+20];
	setp.eq.s32 	%p53, %r62, 0;
	@%p53 bra 	$L__BB1_44;
	shf.l.wrap.b32 	%r222, %r223, %r222, %r62;
	ld.local.u32 	%r191, [%rd39+16];
	shf.l.wrap.b32 	%r223, %r191, %r223, %r62;
$L__BB1_44:
	shr.u32 	%r192, %r222, 30;
	shf.l.wrap.b32 	%r193, %r223, %r222, 2;
	shl.b32 	%r194, %r223, 2;
	shr.u32 	%r195, %r193, 31;
	add.s32 	%r196, %r195, %r192;
	neg.s32 	%r197, %r196;
	setp.lt.s32 	%p54, %r58, 0;
	selp.b32 	%r224, %r197, %r196, %p54;
	xor.b32  	%r198, %r193, %r58;
	shr.s32 	%r199, %r193, 31;
	xor.b32  	%r200, %r199, %r193;
	xor.b32  	%r201, %r199, %r194;
	cvt.u64.u32 	%rd100, %r200;
	shl.b64 	%rd101, %rd100, 32;
	cvt.u64.u32 	%rd102, %r201;
	or.b64  	%rd103, %rd101, %rd102;
	cvt.rn.f64.s64 	%fd9, %rd103;
	mul.f64 	%fd10, %fd9, 0d3BF921FB54442D19;
	cvt.rn.f32.f64 	%f136, %fd10;
	neg.f32 	%f137, %f136;
	setp.lt.s32 	%p55, %r198, 0;
	selp.f32 	%f167, %f137, %f136, %p55;
$L__BB1_45:
	mul.rn.f32 	%f139, %f167, %f167;
	and.b32  	%r203, %r224, 1;
	setp.eq.b32 	%p56, %r203, 1;
	selp.f32 	%f140, 0f3F800000, %f167, %p56;
	fma.rn.f32 	%f141, %f139, %f140, 0f00000000;
	fma.rn.f32 	%f142, %f139, 0f37CBAC00, 0fBAB607ED;
	selp.f32 	%f143, %f142, 0fB94D4153, %p56;
	selp.f32 	%f144, 0f3D2AAABB, 0f3C0885E4, %p56;
	fma.rn.f32 	%f145, %f143, %f139, %f144;
	selp.f32 	%f146, 0fBEFFFFFF, 0fBE2AAAA8, %p56;
	fma.rn.f32 	%f147, %f145, %f139, %f146;
	fma.rn.f32 	%f148, %f147, %f141, %f140;
	and.b32  	%r204, %r224, 2;
	setp.eq.s32 	%p57, %r204, 0;
	mov.f32 	%f149, 0f00000000;
	sub.f32 	%f150, %f149, %f148;
	selp.f32 	%f151, %f148, %f150, %p57;
	mul.f32 	%f152, %f29, %f151;
	div.rn.f32 	%f153, %f20, %f152;
	div.rn.f32 	%f154, %f6, %f21;
	add.f32 	%f155, %f154, %f25;
	add.f32 	%f169, %f155, %f153;
$L__BB1_46:
	ld.param.u64 	%rd110, [_Z5solvePfS_S_S_ffffiii_param_2];
	ld.param.u64 	%rd109, [_Z5solvePfS_S_S_ffffiii_param_0];
	mul.f32 	%f156, %f39, %f39;
	mul.f32 	%f157, %f3, %f3;
	mul.f32 	%f158, %f156, %f157;
	add.f32 	%f159, %f168, %f168;
	fma.rn.f32 	%f160, %f158, %f169, %f159;
	cvta.to.global.u64 	%rd104, %rd110;
	mul.wide.s32 	%rd105, %r6, 4;
	add.s64 	%rd106, %rd104, %rd105;
	ld.global.f32 	%f161, [%rd106];
	sub.f32 	%f162, %f160, %f161;
	cvta.to.global.u64 	%rd107, %rd109;
	add.s64 	%rd108, %rd107, %rd105;
	st.global.f32 	[%rd108], %f162;
$L__BB1_47:
	ret;

}
	// .globl	_Z5shiftPfS_S_iii
.visible .entry _Z5shiftPfS_S_iii(
	.param .u64 .ptr .align 1 _Z5shiftPfS_S_iii_param_0,
	.param .u64 .ptr .align 1 _Z5shiftPfS_S_iii_param_1,
	.param .u64 .ptr .align 1 _Z5shiftPfS_S_iii_param_2,
	.param .u32 _Z5shiftPfS_S_iii_param_3,
	.param .u32 _Z5shiftPfS_S_iii_param_4,
	.param .u32 _Z5shiftPfS_S_iii_param_5
)
{
	.reg .pred 	%p<6>;
	.reg .b32 	%r<20>;
	.reg .b32 	%f<3>;
	.reg .b64 	%rd<11>;

	ld.param.u64 	%rd1, [_Z5shiftPfS_S_iii_param_0];
	ld.param.u64 	%rd2, [_Z5shiftPfS_S_iii_param_1];
	ld.param.u64 	%rd3, [_Z5shiftPfS_S_iii_param_2];
	ld.param.u32 	%r4, [_Z5shiftPfS_S_iii_param_3];
	ld.param.u32 	%r6, [_Z5shiftPfS_S_iii_param_4];
	ld.param.u32 	%r5, [_Z5shiftPfS_S_iii_param_5];
	mov.u32 	%r8, %tid.x;
	mov.u32 	%r9, %ctaid.x;
	mov.u32 	%r10, %ntid.x;
	mad.lo.s32 	%r1, %r9, %r10, %r8;
	mov.u32 	%r11, %tid.y;
	mov.u32 	%r12, %ctaid.y;
	mov.u32 	%r13, %ntid.y;
	mad.lo.s32 	%r14, %r12, %r13, %r11;
	mov.u32 	%r15, %tid.z;
	mov.u32 	%r16, %ctaid.z;
	mov.u32 	%r17, %ntid.z;
	mad.lo.s32 	%r3, %r16, %r17, %r15;
	setp.ge.s32 	%p1, %r1, %r4;
	setp.ge.s32 	%p2, %r14, %r6;
	or.pred  	%p3, %p1, %p2;
	setp.ge.s32 	%p4, %r3, %r5;
	or.pred  	%p5, %p3, %p4;
	@%p5 bra 	$L__BB2_2;
	cvta.to.global.u64 	%rd4, %rd2;
	cvta.to.global.u64 	%rd5, %rd3;
	cvta.to.global.u64 	%rd6, %rd1;
	mad.lo.s32 	%r18, %r5, %r14, %r3;
	mad.lo.s32 	%r19, %r18, %r4, %r1;
	mul.wide.s32 	%rd7, %r19, 4;
	add.s64 	%rd8, %rd4, %rd7;
	ld.global.f32 	%f1, [%rd8];
	add.s64 	%rd9, %rd5, %rd7;
	st.global.f32 	[%rd9], %f1;
	add.s64 	%rd10, %rd6, %rd7;
	ld.global.f32 	%f2, [%rd10];
	st.global.f32 	[%rd8], %f2;
$L__BB2_2:
	ret;

}
	// .globl	_Z18lint3d_extract_gpuPfiiiiiS_PiS0_S0_S_S_S_S_S_S_S_S_
.visible .entry _Z18lint3d_extract_gpuPfiiiiiS_PiS0_S0_S_S_S_S_S_S_S_S_(
	.param .u64 .ptr .align 1 _Z18lint3d_extract_gpuPfiiiiiS_PiS0_S0_S_S_S_S_S_S_S_S__param_0,
	.param .u32 _Z18lint3d_extract_gpuPfiiiiiS_PiS0_S0_S_S_S_S_S_S_S_S__param_1,
	.param .u32 _Z18lint3d_extract_gpuPfiiiiiS_PiS0_S0_S_S_S_S_S_S_S_S__param_2,
	.param .u32 _Z18lint3d_extract_gpuPfiiiiiS_PiS0_S0_S_S_S_S_S_S_S_S__param_3,
	.param .u32 _Z18lint3d_extract_gpuPfiiiiiS_PiS0_S0_S_S_S_S_S_S_S_S__param_4,
	.param .u32 _Z18lint3d_extract_gpuPfiiiiiS_PiS0_S0_S_S_S_S_S_S_S_S__param_5,
	.param .u64 .ptr .align 1 _Z18lint3d_extract_gpuPfiiiiiS_PiS0_S0_S_S_S_S_S_S_S_S__param_6,
	.param .u64 .ptr .align 1 _Z18lint3d_extract_gpuPfiiiiiS_PiS0_S0_S_S_S_S_S_S_S_S__param_7,
	.param .u64 .ptr .align 1 _Z18lint3d_extract_gpuPfiiiiiS_PiS0_S0_S_S_S_S_S_S_S_S__param_8,
	.param .u64 .ptr .align 1 _Z18lint3d_extract_gpuPfiiiiiS_PiS0_S0_S_S_S_S_S_S_S_S__param_9,
	.param .u64 .ptr .align 1 _Z18lint3d_extract_gpuPfiiiiiS_PiS0_S0_S_S_S_S_S_S_S_S__param_10,
	.param .u64 .ptr .align 1 _Z18lint3d_extract_gpuPfiiiiiS_PiS0_S0_S_S_S_S_S_S_S_S__param_11,
	.param .u64 .ptr .align 1 _Z18lint3d_extract_gpuPfiiiiiS_PiS0_S0_S_S_S_S_S_S_S_S__param_12,
	.param .u64 .ptr .align 1 _Z18lint3d_extract_gpuPfiiiiiS_PiS0_S0_S_S_S_S_S_S_S_S__param_13,
	.param .u64 .ptr .align 1 _Z18lint3d_extract_gpuPfiiiiiS_PiS0_S0_S_S_S_S_S_S_S_S__param_14,
	.param .u64 .ptr .align 1 _Z18lint3d_extract_gpuPfiiiiiS_PiS0_S0_S_S_S_S_S_S_S_S__param_15,
	.param .u64 .ptr .align 1 _Z18lint3d_extract_gpuPfiiiiiS_PiS0_S0_S_S_S_S_S_S_S_S__param_16,
	.param .u64 .ptr .align 1 _Z18lint3d_extract_gpuPfiiiiiS_PiS0_S0_S_S_S_S_S_S_S_S__param_17
)
{
	.reg .pred 	%p<2>;
	.reg .b32 	%r<18>;
	.reg .b32 	%f<25>;
	.reg .b64 	%rd<54>;

	ld.param.u32 	%r5, [_Z18lint3d_extract_gpuPfiiiiiS_PiS0_S0_S_S_S_S_S_S_S_S__param_1];
	ld.param.u32 	%r6, [_Z18lint3d_extract_gpuPfiiiiiS_PiS0_S0_S_S_S_S_S_S_S_S__param_2];
	ld.param.u32 	%r3, [_Z18lint3d_extract_gpuPfiiiiiS_PiS0_S0_S_S_S_S_S_S_S_S__param_3];
	ld.param.u32 	%r4, [_Z18lint3d_extract_gpuPfiiiiiS_PiS0_S0_S_S_S_S_S_S_S_S__param_5];
	ld.param.u64 	%rd2, [_Z18lint3d_extract_gpuPfiiiiiS_PiS0_S0_S_S_S_S_S_S_S_S__param_6];
	ld.param.u64 	%rd3, [_Z18lint3d_extract_gpuPfiiiiiS_PiS0_S0_S_S_S_S_S_S_S_S__param_7];
	ld.param.u64 	%rd6, [_Z18lint3d_extract_gpuPfiiiiiS_PiS0_S0_S_S_S_S_S_S_S_S__param_10];
	ld.param.u64 	%rd7, [_Z18lint3d_extract_gpuPfiiiiiS_PiS0_S0_S_S_S_S_S_S_S_S__param_11];
	ld.param.u64 	%rd8, [_Z18lint3d_extract_gpuPfiiiiiS_PiS0_S0_S_S_S_S_S_S_S_S__param_12];
	ld.param.u64 	%rd9, [_Z18lint3d_extract_gpuPfiiiiiS_PiS0_S0_S_S_S_S_S_S_S_S__param_13];
	ld.param.u64 	%rd11, [_Z18lint3d_extract_gpuPfiiiiiS_PiS0_S0_S_S_S_S_S_S_S_S__param_15];
	mov.u32 	%r7, %tid.x;
	mov.u32 	%r8, %ctaid.x;
	mov.u32 	%r9, %ntid.x;
	mad.lo.s32 	%r1, %r8, %r9, %r7;
	mul.lo.s32 	%r2, %r6, %r5;
	setp.ge.s32 	%p1, %r1, %r6;
	@%p1 bra 	$L__BB3_2;
	ld.param.u64 	%rd53, [_Z18lint3d_extract_gpuPfiiiiiS_PiS0_S0_S_S_S_S_S_S_S_S__param_17];
	ld.param.u64 	%rd52, [_Z18lint3d_extract_gpuPfiiiiiS_PiS0_S0_S_S_S_S_S_S_S_S__param_16];
	ld.param.u64 	%rd51, [_Z18lint3d_extract_gpuPfiiiiiS_PiS0_S0_S_S_S_S_S_S_S_S__param_14];
	ld.param.u64 	%rd50, [_Z18lint3d_extract_gpuPfiiiiiS_PiS0_S0_S_S_S_S_S_S_S_S__param_9];
	ld.param.u64 	%rd49, [_Z18lint3d_extract_gpuPfiiiiiS_PiS0_S0_S_S_S_S_S_S_S_S__param_8];
	ld.param.u64 	%rd48, [_Z18lint3d_extract_gpuPfiiiiiS_PiS0_S0_S_S_S_S_S_S_S_S__param_0];
	cvta.to.global.u64 	%rd14, %rd49;
	cvta.to.global.u64 	%rd15, %rd50;
	cvta.to.global.u64 	%rd16, %rd3;
	cvta.to.global.u64 	%rd17, %rd2;
	cvta.to.global.u64 	%rd18, %rd6;
	cvta.to.global.u64 	%rd19, %rd7;
	cvta.to.global.u64 	%rd20, %rd8;
	cvta.to.global.u64 	%rd21, %rd9;
	cvta.to.global.u64 	%rd22, %rd51;
	cvta.to.global.u64 	%rd23, %rd11;
	cvta.to.global.u64 	%rd24, %rd52;
	cvta.to.global.u64 	%rd25, %rd53;
	cvta.to.global.u64 	%rd26, %rd48;
	mul.wide.s32 	%rd27, %r1, 4;
	add.s64 	%rd28, %rd14, %rd27;
	ld.global.u32 	%r10, [%rd28];
	mul.lo.s32 	%r11, %r4, %r3;
	add.s64 	%rd29, %rd15, %rd27;
	ld.global.u32 	%r12, [%rd29];
	mul.lo.s32 	%r13, %r12, %r3;
	mad.lo.s32 	%r14, %r11, %r10, %r13;
	add.s64 	%rd30, %rd16, %rd27;
	ld.global.u32 	%r15, [%rd30];
	add.s32 	%r16, %r14, %r15;
	mul.wide.s32 	%rd31, %r16, 4;
	add.s64 	%rd32, %rd17, %rd31;
	ld.global.f32 	%f1, [%rd32];
	add.s64 	%rd33, %rd18, %rd27;
	ld.global.f32 	%f2, [%rd33];
	mul.wide.s32 	%rd34, %r3, 4;
	add.s64 	%rd35, %rd32, %rd34;
	ld.global.f32 	%f3, [%rd35];
	add.s64 	%rd36, %rd19, %rd27;
	ld.global.f32 	%f4, [%rd36];
	mul.f32 	%f5, %f3, %f4;
	fma.rn.f32 	%f6, %f1, %f2, %f5;
	ld.global.f32 	%f7, [%rd32+4];
	add.s64 	%rd37, %rd20, %rd27;
	ld.global.f32 	%f8, [%rd37];
	fma.rn.f32 	%f9, %f7, %f8, %f6;
	ld.global.f32 	%f10, [%rd35+4];
	add.s64 	%rd38, %rd21, %rd27;
	ld.global.f32 	%f11, [%rd38];
	fma.rn.f32 	%f12, %f10, %f11, %f9;
	mul.wide.s32 	%rd39, %r11, 4;
	add.s64 	%rd40, %rd32, %rd39;
	ld.global.f32 	%f13, [%rd40];
	add.s64 	%rd41, %rd22, %rd27;
	ld.global.f32 	%f14, [%rd41];
	fma.rn.f32 	%f15, %f13, %f14, %f12;
	add.s64 	%rd42, %rd40, %rd34;
	ld.global.f32 	%f16, [%rd42];
	add.s64 	%rd43, %rd23, %rd27;
	ld.global.f32 	%f17, [%rd43];
	fma.rn.f32 	%f18, %f16, %f17, %f15;
	ld.global.f32 	%f19, [%rd40+4];
	add.s64 	%rd44, %rd24, %rd27;
	ld.global.f32 	%f20, [%rd44];
	fma.rn.f32 	%f21, %f19, %f20, %f18;
	ld.global.f32 	%f22, [%rd42+4];
	add.s64 	%rd45, %rd25, %rd27;
	ld.global.f32 	%f23, [%rd45];
	fma.rn.f32 	%f24, %f22, %f23, %f21;
	add.s32 	%r17, %r2, %r1;
	mul.wide.s32 	%rd46, %r17, 4;
	add.s64 	%rd47, %rd26, %rd46;
	st.global.f32 	[%rd47], %f24;
$L__BB3_2:
	ret;

}
	// .globl	_Z8freeSurfPfiiii
.visible .entry _Z8freeSurfPfiiii(
	.param .u64 .ptr .align 1 _Z8freeSurfPfiiii_param_0,
	.param .u32 _Z8freeSurfPfiiii_param_1,
	.param .u32 _Z8freeSurfPfiiii_param_2,
	.param .u32 _Z8freeSurfPfiiii_param_3,
	.param .u32 _Z8freeSurfPfiiii_param_4
)
{
	.reg .pred 	%p<6>;
	.reg .b32 	%r<22>;
	.reg .b64 	%rd<5>;

	ld.param.u64 	%rd1, [_Z8freeSurfPfiiii_param_0];
	ld.param.u32 	%r4, [_Z8freeSurfPfiiii_param_1];
	ld.param.u32 	%r6, [_Z8freeSurfPfiiii_param_2];
	ld.param.u32 	%r5, [_Z8freeSurfPfiiii_param_3];
	ld.param.u32 	%r8, [_Z8freeSurfPfiiii_param_4];
	mov.u32 	%r9, %tid.x;
	mov.u32 	%r10, %ctaid.x;
	mov.u32 	%r11, %ntid.x;
	mad.lo.s32 	%r1, %r10, %r11, %r9;
	mov.u32 	%r12, %tid.y;
	mov.u32 	%r13, %ctaid.y;
	mov.u32 	%r14, %ntid.y;
	mad.lo.s32 	%r15, %r13, %r14, %r12;
	mov.u32 	%r16, %tid.z;
	mov.u32 	%r17, %ctaid.z;
	mov.u32 	%r18, %ntid.z;
	mad.lo.s32 	%r3, %r17, %r18, %r16;
	setp.ge.s32 	%p1, %r1, %r4;
	setp.ge.s32 	%p2, %r15, %r6;
	or.pred  	%p3, %p1, %p2;
	setp.ge.s32 	%p4, %r3, %r8;
	or.pred  	%p5, %p3, %p4;
	@%p5 bra 	$L__BB4_2;
	cvta.to.global.u64 	%rd2, %rd1;
	mad.lo.s32 	%r19, %r5, %r15, %r3;
	mad.lo.s32 	%r20, %r19, %r4, %r1;
	mul.wide.s32 	%rd3, %r20, 4;
	add.s64 	%rd4, %rd2, %rd3;
	mov.b32 	%r21, 0;
	st.global.u32 	[%rd4], %r21;
$L__BB4_2:
	ret;

}
	// .globl	_Z12spongeKernelPfiiii
.visible .entry _Z12spongeKernelPfiiii(
	.param .u64 .ptr .align 1 _Z12spongeKernelPfiiii_param_0,
	.param .u32 _Z12spongeKernelPfiiii_param_1,
	.param .u32 _Z12spongeKernelPfiiii_param_2,
	.param .u32 _Z12spongeKernelPfiiii_param_3,
	.param .u32 _Z12spongeKernelPfiiii_param_4
)
{
	.reg .pred 	%p<18>;
	.reg .b32 	%r<58>;
	.reg .b32 	%f<9>;
	.reg .b64 	%rd<5>;
	.reg .b64 	%fd<69>;

	ld.param.u64 	%rd2, [_Z12spongeKernelPfiiii_param_0];
	ld.param.u32 	%r10, [_Z12spongeKernelPfiiii_param_1];
	ld.param.u32 	%r14, [_Z12spongeKernelPfiiii_param_2];
	ld.param.u32 	%r12, [_Z12spongeKernelPfiiii_param_3];
	ld.param.u32 	%r13, [_Z12spongeKernelPfiiii_param_4];
	mov.u32 	%r15, %tid.x;
	mov.u32 	%r16, %ctaid.x;
	mov.u32 	%r17, %ntid.x;
	mad.lo.s32 	%r1, %r16, %r17, %r15;
	mov.u32 	%r18, %tid.y;
	mov.u32 	%r19, %ctaid.y;
	mov.u32 	%r20, %ntid.y;
	mad.lo.s32 	%r21, %r19, %r20, %r18;
	mov.u32 	%r22, %tid.z;
	mov.u32 	%r23, %ctaid.z;
	mov.u32 	%r24, %ntid.z;
	mad.lo.s32 	%r3, %r23, %r24, %r22;
	setp.ge.s32 	%p1, %r1, %r10;
	setp.ge.s32 	%p2, %r21, %r14;
	or.pred  	%p3, %p1, %p2;
	setp.ge.s32 	%p4, %r3, %r12;
	or.pred  	%p5, %p3, %p4;
	@%p5 bra 	$L__BB5_11;
	cvta.to.global.u64 	%rd3, %rd2;
	min.s32 	%r25, %r1, %r21;
	setp.ge.s32 	%p6, %r25, %r13;
	mad.lo.s32 	%r26, %r12, %r21, %r3;
	mad.lo.s32 	%r27, %r26, %r10, %r1;
	mul.wide.s32 	%rd4, %r27, 4;
	add.s64 	%rd1, %rd3, %rd4;
	@%p6 bra 	$L__BB5_6;
	sub.s32 	%r28, %r13, %r1;
	cvt.rn.f64.s32 	%fd13, %r28;
	add.f64 	%fd14, %fd13, 0dBFF0000000000000;
	mul.f64 	%fd15, %fd14, 0dBFBAF8E8A0000000;
	cvt.rn.f64.s32 	%fd16, %r13;
	div.rn.f64 	%fd1, %fd15, %fd16;
	abs.f64 	%fd2, %fd1;
	neg.f64 	%fd17, %fd2;
	fma.rn.f64 	%fd18, %fd2, 0dBFF71547652B82FE, 0d4338000000000000;
	{
	.reg .b32 %temp; 
	mov.b64 	{%r4, %temp}, %fd18;
	}
	mov.f64 	%fd19, 0dC338000000000000;
	add.rn.f64 	%fd20, %fd18, %fd19;
	fma.rn.f64 	%fd21, %fd20, 0dBFE62E42FEFA39EF, %fd17;
	fma.rn.f64 	%fd22, %fd20, 0dBC7ABC9E3B39803F, %fd21;
	fma.rn.f64 	%fd23, %fd22, 0d3E5ADE1569CE2BDF, 0d3E928AF3FCA213EA;
	fma.rn.f64 	%fd24, %fd23, %fd22, 0d3EC71DEE62401315;
	fma.rn.f64 	%fd25, %fd24, %fd22, 0d3EFA01997C89EB71;
	fma.rn.f64 	%fd26, %fd25, %fd22, 0d3F2A01A014761F65;
	fma.rn.f64 	%fd27, %fd26, %fd22, 0d3F56C16C1852B7AF;
	fma.rn.f64 	%fd28, %fd27, %fd22, 0d3F81111111122322;
	fma.rn.f64 	%fd29, %fd28, %fd22, 0d3FA55555555502A1;
	fma.rn.f64 	%fd30, %fd29, %fd22, 0d3FC5555555555511;
	fma.rn.f64 	%fd31, %fd30, %fd22, 0d3FE000000000000B;
	fma.rn.f64 	%fd32, %fd31, %fd22, 0d3FF0000000000000;
	fma.rn.f64 	%fd33, %fd32, %fd22, 0d3FF0000000000000;
	{
	.reg .b32 %temp; 
	mov.b64 	{%r5, %temp}, %fd33;
	}
	{
	.reg .b32 %temp; 
	mov.b64 	{%temp, %r6}, %fd33;
	}
	shl.b32 	%r29, %r4, 20;
	add.s32 	%r30, %r29, %r6;
	mov.b64 	%fd67, {%r5, %r30};
	{
	.reg .b32 %temp; 
	mov.b64 	{%temp, %r31}, %fd17;
	}
	mov.b32 	%f3, %r31;
	abs.f32 	%f1, %f3;
	setp.lt.f32 	%p7, %f1, 0f4086232B;
	@%p7 bra 	$L__BB5_5;
	setp.ne.f64 	%p8, %fd1, 0d0000000000000000;
	mov.f64 	%fd34, 0d7FF0000000000000;
	sub.f64 	%fd35, %fd34, %fd2;
	selp.f64 	%fd67, 0d0000000000000000, %fd35, %p8;
	setp.geu.f32 	%p9, %f1, 0f40874800;
	@%p9 bra 	$L__BB5_5;
	shr.u32 	%r32, %r4, 31;
	add.s32 	%r33, %r4, %r32;
	shr.s32 	%r34, %r33, 1;
	shl.b32 	%r35, %r34, 20;
	add.s32 	%r36, %r6, %r35;
	mov.b64 	%fd36, {%r5, %r36};
	sub.s32 	%r37, %r4, %r34;
	shl.b32 	%r38, %r37, 20;
	add.s32 	%r39, %r38, 1072693248;
	mov.b32 	%r40, 0;
	mov.b64 	%fd37, {%r40, %r39};
	mul.f64 	%fd67, %fd37, %fd36;
$L__BB5_5:
	ld.global.f32 	%f4, [%rd1];
	cvt.f64.f32 	%fd38, %f4;
	mul.f64 	%fd39, %fd67, %fd38;
	cvt.rn.f32.f64 	%f5, %fd39;
	st.global.f32 	[%rd1], %f5;
$L__BB5_6:
	sub.s32 	%r41, %r10, %r13;
	setp.le.s32 	%p10, %r1, %r41;
	sub.s32 	%r42, %r14, %r13;
	setp.le.s32 	%p11, %r21, %r42;
	and.pred  	%p12, %p10, %p11;
	sub.s32 	%r43, %r12, %r13;
	setp.le.s32 	%p13, %r3, %r43;
	and.pred  	%p14, %p12, %p13;
	@%p14 bra 	$L__BB5_11;
	sub.s32 	%r44, %r1, %r10;
	add.s32 	%r45, %r44, %r13;
	cvt.rn.f64.s32 	%fd40, %r45;
	add.f64 	%fd41, %fd40, 0dBFF0000000000000;
	mul.f64 	%fd42, %fd41, 0dBFBAF8E8A0000000;
	cvt.rn.f64.s32 	%fd43, %r13;
	div.rn.f64 	%fd7, %fd42, %fd43;
	abs.f64 	%fd8, %fd7;
	neg.f64 	%fd44, %fd8;
	fma.rn.f64 	%fd45, %fd8, 0dBFF71547652B82FE, 0d4338000000000000;
	{
	.reg .b32 %temp; 
	mov.b64 	{%r7, %temp}, %fd45;
	}
	mov.f64 	%fd46, 0dC338000000000000;
	add.rn.f64 	%fd47, %fd45, %fd46;
	fma.rn.f64 	%fd48, %fd47, 0dBFE62E42FEFA39EF, %fd44;
	fma.rn.f64 	%fd49, %fd47, 0dBC7ABC9E3B39803F, %fd48;
	fma.rn.f64 	%fd50, %fd49, 0d3E5ADE1569CE2BDF, 0d3E928AF3FCA213EA;
	fma.rn.f64 	%fd51, %fd50, %fd49, 0d3EC71DEE62401315;
	fma.rn.f64 	%fd52, %fd51, %fd49, 0d3EFA01997C89EB71;
	fma.rn.f64 	%fd53, %fd52, %fd49, 0d3F2A01A014761F65;
	fma.rn.f64 	%fd54, %fd53, %fd49, 0d3F56C16C1852B7AF;
	fma.rn.f64 	%fd55, %fd54, %fd49, 0d3F81111111122322;
	fma.rn.f64 	%fd56, %fd55, %fd49, 0d3FA55555555502A1;
	fma.rn.f64 	%fd57, %fd56, %fd49, 0d3FC5555555555511;
	fma.rn.f64 	%fd58, %fd57, %fd49, 0d3FE000000000000B;
	fma.rn.f64 	%fd59, %fd58, %fd49, 0d3FF0000000000000;
	fma.rn.f64 	%fd60, %fd59, %fd49, 0d3FF0000000000000;
	{
	.reg .b32 %temp; 
	mov.b64 	{%r8, %temp}, %fd60;
	}
	{
	.reg .b32 %temp; 
	mov.b64 	{%temp, %r9}, %fd60;
	}
	shl.b32 	%r46, %r7, 20;
	add.s32 	%r47, %r46, %r9;
	mov.b64 	%fd68, {%r8, %r47};
	{
	.reg .b32 %temp; 
	mov.b64 	{%temp, %r48}, %fd44;
	}
	mov.b32 	%f6, %r48;
	abs.f32 	%f2, %f6;
	setp.lt.f32 	%p15, %f2, 0f4086232B;
	@%p15 bra 	$L__BB5_10;
	setp.ne.f64 	%p16, %fd7, 0d0000000000000000;
	mov.f64 	%fd61, 0d7FF0000000000000;
	sub.f64 	%fd62, %fd61, %fd8;
	selp.f64 	%fd68, 0d0000000000000000, %fd62, %p16;
	setp.geu.f32 	%p17, %f2, 0f40874800;
	@%p17 bra 	$L__BB5_10;
	shr.u32 	%r49, %r7, 31;
	add.s32 	%r50, %r7, %r49;
	shr.s32 	%r51, %r50, 1;
	shl.b32 	%r52, %r51, 20;
	add.s32 	%r53, %r9, %r52;
	mov.b64 	%fd63, {%r8, %r53};
	sub.s32 	%r54, %r7, %r51;
	shl.b32 	%r55, %r54, 20;
	add.s32 	%r56, %r55, 1072693248;
	mov.b32 	%r57, 0;
	mov.b64 	%fd64, {%r57, %r56};
	mul.f64 	%fd68, %fd64, %fd63;
$L__BB5_10:
	ld.global.f32 	%f7, [%rd1];
	cvt.f64.f32 	%fd65, %f7;
	mul.f64 	%fd66, %fd68, %fd65;
	cvt.rn.f32.f64 	%f8, %fd66;
	st.global.f32 	[%rd1], %f8;
$L__BB5_11:
	ret;

}


// ===== COMPILED SASS (sm_100) =====

	.target	sm_100

	.elftype	@"ET_EXEC"


//--------------------- .note.nv.tkinfo           --------------------------
	.section	.note.nv.tkinfo,"",@"SHT_NOTE"
	.sectionflags	@"SHF_NOTE_NV_TKINFO"
	.tkinfo
        /*0018*/ 	.word	0x00000002
        /*0030*/ 	.string	""
        /*0030*/ 	.string	"ptxas"
        /*0030*/ 	.string	"Cuda compilation tools, release 13.0, V13.0.88"
        /*0030*/ 	.string	"Build cuda_13.0.r13.0/compiler.36424714_0"
        /*0030*/ 	.string	"-arch sm_100 -m 64 "



//--------------------- .note.nv.cuinfo           --------------------------
	.section	.note.nv.cuinfo,"",@"SHT_NOTE"
	.sectionflags	@"SHF_NOTE_NV_CUINFO"
        /*0018*/ 	.short	0x0002
        /*001a*/ 	.short	0x0064
        /*001c*/ 	.short	0x0082
	.zero		2


//--------------------- .nv.info                  --------------------------
	.section	.nv.info,"",@"SHT_CUDA_INFO"
	.align	4


	//----- nvinfo : EIATTR_REGCOUNT
	.align		4
        /*0000*/ 	.byte	0x04, 0x2f
        /*0002*/ 	.short	(.L_2 - .L_1)
	.align		4
.L_1:
        /*0004*/ 	.word	index@(_Z15lint3d_bell_gpuPfS_S_S_S_S_S_S_S_S_S_PiS0_S0_iiiiiii)
        /*0008*/ 	.word	0x00000020


	//----- nvinfo : EIATTR_FRAME_SIZE
	.align		4
.L_2:
        /*000c*/ 	.byte	0x04, 0x11
        /*000e*/ 	.short	(.L_4 - .L_3)
	.align		4
.L_3:
        /*0010*/ 	.word	index@(_Z15lint3d_bell_gpuPfS_S_S_S_S_S_S_S_S_S_PiS0_S0_iiiiiii)
        /*0014*/ 	.word	0x00000000


	//----- nvinfo : EIATTR_REGCOUNT
	.align		4
.L_4:
        /*0018*/ 	.byte	0x04, 0x2f
        /*001a*/ 	.short	(.L_6 - .L_5)
	.align		4
.L_5:
        /*001c*/ 	.word	index@(_Z5solvePfS_S_S_ffffiii)
        /*0020*/ 	.word	0x00000020


	//----- nvinfo : EIATTR_FRAME_SIZE
	.align		4
.L_6:
        /*0024*/ 	.byte	0x04, 0x11
        /*0026*/ 	.short	(.L_8 - .L_7)
	.align		4
.L_7:
        /*0028*/ 	.word	index@($__internal_1_$__cuda_sm3x_div_rn_noftz_f32_slowpath)
        /*002c*/ 	.word	0x00000000


	//----- nvinfo : EIATTR_FRAME_SIZE
	.align		4
.L_8:
        /*0030*/ 	.byte	0x04, 0x11
        /*0032*/ 	.short	(.L_10 - .L_9)
	.align		4
.L_9:
        /*0034*/ 	.word	index@(_Z5solvePfS_S_S_ffffiii)
        /*0038*/ 	.word	0x00000000


	//----- nvinfo : EIATTR_REGCOUNT
	.align		4
.L_10:
        /*003c*/ 	.byte	0x04, 0x2f
        /*003e*/ 	.short	(.L_12 - .L_11)
	.align		4
.L_11:
        /*0040*/ 	.word	index@(_Z5shiftPfS_S_iii)
        /*0044*/ 	.word	0x0000000e


	//----- nvinfo : EIATTR_FRAME_SIZE
	.align		4
.L_12:
        /*0048*/ 	.byte	0x04, 0x11
        /*004a*/ 	.short	(.L_14 - .L_13)
	.align		4
.L_13:
        /*004c*/ 	.word	index@(_Z5shiftPfS_S_iii)
        /*0050*/ 	.word	0x00000000


	//----- nvinfo : EIATTR_REGCOUNT
	.align		4
.L_14:
        /*0054*/ 	.byte	0x04, 0x2f
        /*0056*/ 	.short	(.L_16 - .L_15)
	.align		4
.L_15:
        /*0058*/ 	.word	index@(_Z18lint3d_extract_gpuPfiiiiiS_PiS0_S0_S_S_S_S_S_S_S_S_)
        /*005c*/ 	.word	0x00000020


	//----- nvinfo : EIATTR_FRAME_SIZE
	.align		4
.L_16:
        /*0060*/ 	.byte	0x04, 0x11
        /*0062*/ 	.short	(.L_18 - .L_17)
	.align		4
.L_17:
        /*0064*/ 	.word	index@(_Z18lint3d_extract_gpuPfiiiiiS_PiS0_S0_S_S_S_S_S_S_S_S_)
        /*0068*/ 	.word	0x00000000


	//----- nvinfo : EIATTR_REGCOUNT
	.align		4
.L_18:
        /*006c*/ 	.byte	0x04, 0x2f
        /*006e*/ 	.short	(.L_20 - .L_19)
	.align		4
.L_19:
        /*0070*/ 	.word	index@(_Z8freeSurfPfiiii)
        /*0074*/ 	.word	0x0000000a


	//----- nvinfo : EIATTR_FRAME_SIZE
	.align		4
.L_20:
        /*0078*/ 	.byte	0x04, 0x11
        /*007a*/ 	.short	(.L_22 - .L_21)
	.align		4
.L_21:
        /*007c*/ 	.word	index@(_Z8freeSurfPfiiii)
        /*0080*/ 	.word	0x00000000


	//----- nvinfo : EIATTR_REGCOUNT
	.align		4
.L_22:
        /*0084*/ 	.byte	0x04, 0x2f
        /*0086*/ 	.short	(.L_24 - .L_23)
	.align		4
.L_23:
        /*0088*/ 	.word	index@(_Z12spongeKernelPfiiii)
        /*008c*/ 	.word	0x0000001c


	//----- nvinfo : EIATTR_FRAME_SIZE
	.align		4
.L_24:
        /*0090*/ 	.byte	0x04, 0x11
        /*0092*/ 	.short	(.L_26 - .L_25)
	.align		4
.L_25:
        /*0094*/ 	.word	index@($__internal_0_$__cuda_sm20_div_rn_f64_full)
        /*0098*/ 	.word	0x00000000


	//----- nvinfo : EIATTR_FRAME_SIZE
	.align		4
.L_26:
        /*009c*/ 	.byte	0x04, 0x11
        /*009e*/ 	.short	(.L_28 - .L_27)
	.align		4
.L_27:
        /*00a0*/ 	.word	index@(_Z12spongeKernelPfiiii)
        /*00a4*/ 	.word	0x00000000


	//----- nvinfo : EIATTR_MIN_STACK_SIZE
	.align		4
.L_28:
        /*00a8*/ 	.byte	0x04, 0x12
        /*00aa*/ 	.short	(.L_30 - .L_29)
	.align		4
.L_29:
        /*00ac*/ 	.word	index@(_Z12spongeKernelPfiiii)
        /*00b0*/ 	.word	0x00000000


	//----- nvinfo : EIATTR_MIN_STACK_SIZE
	.align		4
.L_30:
        /*00b4*/ 	.byte	0x04, 0x12
        /*00b6*/ 	.short	(.L_32 - .L_31)
	.align		4
.L_31:
        /*00b8*/ 	.word	index@(_Z8freeSurfPfiiii)
        /*00bc*/ 	.word	0x00000000


	//----- nvinfo : EIATTR_MIN_STACK_SIZE
	.align		4
.L_32:
        /*00c0*/ 	.byte	0x04, 0x12
        /*00c2*/ 	.short	(.L_34 - .L_33)
	.align		4
.L_33:
        /*00c4*/ 	.word	index@(_Z18lint3d_extract_gpuPfiiiiiS_PiS0_S0_S_S_S_S_S_S_S_S_)
        /*00c8*/ 	.word	0x00000000


	//----- nvinfo : EIATTR_MIN_STACK_SIZE
	.align		4
.L_34:
        /*00cc*/ 	.byte	0x04, 0x12
        /*00ce*/ 	.short	(.L_36 - .L_35)
	.align		4
.L_35:
        /*00d0*/ 	.word	index@(_Z5shiftPfS_S_iii)
        /*00d4*/ 	.word	0x00000000


	//----- nvinfo : EIATTR_MIN_STACK_SIZE
	.align		4
.L_36:
        /*00d8*/ 	.byte	0x04, 0x12
        /*00da*/ 	.short	(.L_38 - .L_37)
	.align		4
.L_37:
        /*00dc*/ 	.word	index@(_Z5solvePfS_S_S_ffffiii)
        /*00e0*/ 	.word	0x00000000


	//----- nvinfo : EIATTR_MIN_STACK_SIZE
	.align		4
.L_38:
        /*00e4*/ 	.byte	0x04, 0x12
        /*00e6*/ 	.short	(.L_40 - .L_39)
	.align		4
.L_39:
        /*00e8*/ 	.word	index@(_Z15lint3d_bell_gpuPfS_S_S_S_S_S_S_S_S_S_PiS0_S0_iiiiiii)
        /*00ec*/ 	.word	0x00000000
.L_40:


//--------------------- .nv.compat                --------------------------
	.section	.nv.compat,"",@"SHT_CUDA_COMPAT_INFO"
	.align	4
        /*0000*/ 	.byte	0x02, 0x09, 0x00, 0x00, 0x02, 0x02, 0x01, 0x00, 0x02, 0x05, 0x05, 0x00, 0x03, 0x07, 0x01, 0x01
        /*0010*/ 	.byte	0x02, 0x03, 0x00, 0x00, 0x02, 0x06, 0x01, 0x00, 0x04, 0x0b, 0x08, 0x00, 0x01, 0x00, 0x00, 0x00
        /*0020*/ 	.byte	0x00, 0x00, 0x00, 0x00


//--------------------- .nv.info._Z12spongeKernelPfiiii --------------------------
	.section	.nv.info._Z12spongeKernelPfiiii,"",@"SHT_CUDA_INFO"
	.sectionflags	@""
	.align	4


	//----- nvinfo : EIATTR_CUDA_API_VERSION
	.align		4
        /*0000*/ 	.byte	0x04, 0x37
        /*0002*/ 	.short	(.L_42 - .L_41)
.L_41:
        /*0004*/ 	.word	0x00000082


	//----- nvinfo : EIATTR_KPARAM_INFO
	.align		4
.L_42:
        /*0008*/ 	.byte	0x04, 0x17
        /*000a*/ 	.short	(.L_44 - .L_43)
.L_43:
        /*000c*/ 	.word	0x00000000
        /*0010*/ 	.short	0x0004
        /*0012*/ 	.short	0x0014
        /*0014*/ 	.byte	0x00, 0xf0, 0x11, 0x00


	//----- nvinfo : EIATTR_KPARAM_INFO
	.align		4
.L_44:
        /*0018*/ 	.byte	0x04, 0x17
        /*001a*/ 	.short	(.L_46 - .L_45)
.L_45:
        /*001c*/ 	.word	0x00000000
        /*0020*/ 	.short	0x0003
        /*0022*/ 	.short	0x0010
        /*0024*/ 	.byte	0x00, 0xf0, 0x11, 0x00


	//----- nvinfo : EIATTR_KPARAM_INFO
	.align		4
.L_46:
        /*0028*/ 	.byte	0x04, 0x17
        /*002a*/ 	.short	(.L_48 - .L_47)
.L_47:
        /*002c*/ 	.word	0x00000000
        /*0030*/ 	.short	0x0002
        /*0032*/ 	.short	0x000c
        /*0034*/ 	.byte	0x00, 0xf0, 0x11, 0x00


	//----- nvinfo : EIATTR_KPARAM_INFO
	.align		4
.L_48:
        /*0038*/ 	.byte	0x04, 0x17
        /*003a*/ 	.short	(.L_50 - .L_49)
.L_49:
        /*003c*/ 	.word	0x00000000
        /*0040*/ 	.short	0x0001
        /*0042*/ 	.short	0x0008
        /*0044*/ 	.byte	0x00, 0xf0, 0x11, 0x00


	//----- nvinfo : EIATTR_KPARAM_INFO
	.align		4
.L_50:
        /*0048*/ 	.byte	0x04, 0x17
        /*004a*/ 	.short	(.L_52 - .L_51)
.L_51:
        /*004c*/ 	.word	0x00000000
        /*0050*/ 	.short	0x0000
        /*0052*/ 	.short	0x0000
        /*0054*/ 	.byte	0x00, 0xf5, 0x21, 0x00


	//----- nvinfo : EIATTR_SPARSE_MMA_MASK
	.align		4
.L_52:
        /*0058*/ 	.byte	0x03, 0x50
        /*005a*/ 	.short	0x0000


	//----- nvinfo : EIATTR_MAXREG_COUNT
	.align		4
        /*005c*/ 	.byte	0x03, 0x1b
        /*005e*/ 	.short	0x00ff


	//----- nvinfo : EIATTR_MERCURY_ISA_VERSION
	.align		4
        /*0060*/ 	.byte	0x03, 0x5f
        /*0062*/ 	.short	0x0101


	//----- nvinfo : EIATTR_VRC_CTA_INIT_COUNT
	.align		4
        /*0064*/ 	.byte	0x02, 0x4a
	.zero		1
	.zero		1


	//----- nvinfo : EIATTR_EXIT_INSTR_OFFSETS
	.align		4
        /*0068*/ 	.byte	0x04, 0x1c
        /*006a*/ 	.short	(.L_54 - .L_53)


	//   ....[0]....
.L_53:
        /*006c*/ 	.word	0x00000120


	//   ....[1]....
        /*0070*/ 	.word	0x00000800


	//   ....[2]....
        /*0074*/ 	.word	0x00000dc0


	//----- nvinfo : EIATTR_CRS_STACK_SIZE
	.align		4
.L_54:
        /*0078*/ 	.byte	0x04, 0x1e
        /*007a*/ 	.short	(.L_56 - .L_55)
.L_55:
        /*007c*/ 	.word	0x00000000


	//----- nvinfo : EIATTR_CBANK_PARAM_SIZE
	.align		4
.L_56:
        /*0080*/ 	.byte	0x03, 0x19
        /*0082*/ 	.short	0x0018


	//----- nvinfo : EIATTR_PARAM_CBANK
	.align		4
        /*0084*/ 	.byte	0x04, 0x0a
        /*0086*/ 	.short	(.L_58 - .L_57)
	.align		4
.L_57:
        /*0088*/ 	.word	index@(.nv.constant0._Z12spongeKernelPfiiii)
        /*008c*/ 	.short	0x0380
        /*008e*/ 	.short	0x0018


	//----- nvinfo : EIATTR_SW_WAR
	.align		4
.L_58:
        /*0090*/ 	.byte	0x04, 0x36
        /*0092*/ 	.short	(.L_60 - .L_59)
.L_59:
        /*0094*/ 	.word	0x00000008
.L_60:


//--------------------- .nv.info._Z8freeSurfPfiiii --------------------------
	.section	.nv.info._Z8freeSurfPfiiii,"",@"SHT_CUDA_INFO"
	.sectionflags	@""
	.align	4


	//----- nvinfo : EIATTR_CUDA_API_VERSION
	.align		4
        /*0000*/ 	.byte	0x04, 0x37
        /*0002*/ 	.short	(.L_62 - .L_61)
.L_61:
        /*0004*/ 	.word	0x00000082


	//----- nvinfo : EIATTR_KPARAM_INFO
	.align		4
.L_62:
        /*0008*/ 	.byte	0x04, 0x17
        /*000a*/ 	.short	(.L_64 - .L_63)
.L_63:
        /*000c*/ 	.word	0x00000000
        /*0010*/ 	.short	0x0004
        /*0012*/ 	.short	0x0014
        /*0014*/ 	.byte	0x00, 0xf0, 0x11, 0x00


	//----- nvinfo : EIATTR_KPARAM_INFO
	.align		4
.L_64:
        /*0018*/ 	.byte	0x04, 0x17
        /*001a*/ 	.short	(.L_66 - .L_65)
.L_65:
        /*001c*/ 	.word	0x00000000
        /*0020*/ 	.short	0x0003
        /*0022*/ 	.short	0x0010
        /*0024*/ 	.byte	0x00, 0xf0, 0x11, 0x00


	//----- nvinfo : EIATTR_KPARAM_INFO
	.align		4
.L_66:
        /*0028*/ 	.byte	0x04, 0x17
        /*002a*/ 	.short	(.L_68 - .L_67)
.L_67:
        /*002c*/ 	.word	0x00000000
        /*0030*/ 	.short	0x0002
        /*0032*/ 	.short	0x000c
        /*0034*/ 	.byte	0x00, 0xf0, 0x11, 0x00


	//----- nvinfo : EIATTR_KPARAM_INFO
	.align		4
.L_68:
        /*0038*/ 	.byte	0x04, 0x17
        /*003a*/ 	.short	(.L_70 - .L_69)
.L_69:
        /*003c*/ 	.word	0x00000000
        /*0040*/ 	.short	0x0001
        /*0042*/ 	.short	0x0008
        /*0044*/ 	.byte	0x00, 0xf0, 0x11, 0x00


	//----- nvinfo : EIATTR_KPARAM_INFO
	.align		4
.L_70:
        /*0048*/ 	.byte	0x04, 0x17
        /*004a*/ 	.short	(.L_72 - .L_71)
.L_71:
        /*004c*/ 	.word	0x00000000
        /*0050*/ 	.short	0x0000
        /*0052*/ 	.short	0x0000
        /*0054*/ 	.byte	0x00, 0xf5, 0x21, 0x00


	//----- nvinfo : EIATTR_SPARSE_MMA_MASK
	.align		4
.L_72:
        /*0058*/ 	.byte	0x03, 0x50
        /*005a*/ 	.short	0x0000


	//----- nvinfo : EIATTR_MAXREG_COUNT
	.align		4
        /*005c*/ 	.byte	0x03, 0x1b
        /*005e*/ 	.short	0x00ff


	//----- nvinfo : EIATTR_MERCURY_ISA_VERSION
	.align		4
        /*0060*/ 	.byte	0x03, 0x5f
        /*0062*/ 	.short	0x0101


	//----- nvinfo : EIATTR_VRC_CTA_INIT_COUNT
	.align		4
        /*0064*/ 	.byte	0x02, 0x4a
	.zero		1
	.zero		1


	//----- nvinfo : EIATTR_EXIT_INSTR_OFFSETS
	.align		4
        /*0068*/ 	.byte	0x04, 0x1c
        /*006a*/ 	.short	(.L_74 - .L_73)


	//   ....[0]....
.L_73:
        /*006c*/ 	.word	0x00000120


	//   ....[1]....
        /*0070*/ 	.word	0x000001a0


	//----- nvinfo : EIATTR_CBANK_PARAM_SIZE
	.align		4
.L_74:
        /*0074*/ 	.byte	0x03, 0x19
        /*0076*/ 	.short	0x0018


	//----- nvinfo : EIATTR_PARAM_CBANK
	.align		4
        /*0078*/ 	.byte	0x04, 0x0a
        /*007a*/ 	.short	(.L_76 - .L_75)
	.align		4
.L_75:
        /*007c*/ 	.word	index@(.nv.constant0._Z8freeSurfPfiiii)
        /*0080*/ 	.short	0x0380
        /*0082*/ 	.short	0x0018


	//----- nvinfo : EIATTR_SW_WAR
	.align		4
.L_76:
        /*0084*/ 	.byte	0x04, 0x36
        /*0086*/ 	.short	(.L_78 - .L_77)
.L_77:
        /*0088*/ 	.word	0x00000008
.L_78:


//--------------------- .nv.info._Z18lint3d_extract_gpuPfiiiiiS_PiS0_S0_S_S_S_S_S_S_S_S_ --------------------------
	.section	.nv.info._Z18lint3d_extract_gpuPfiiiiiS_PiS0_S0_S_S_S_S_S_S_S_S_,"",@"SHT_CUDA_INFO"
	.sectionflags	@""
	.align	4


	//----- nvinfo : EIATTR_CUDA_API_VERSION
	.align		4
        /*0000*/ 	.byte	0x04, 0x37
        /*0002*/ 	.short	(.L_80 - .L_79)
.L_79:
        /*0004*/ 	.word	0x00000082


	//----- nvinfo : EIATTR_KPARAM_INFO
	.align		4
.L_80:
        /*0008*/ 	.byte	0x04, 0x17
        /*000a*/ 	.short	(.L_82 - .L_81)
.L_81:
        /*000c*/ 	.word	0x00000000
        /*0010*/ 	.short	0x0011
        /*0012*/ 	.short	0x0078
        /*0014*/ 	.byte	0x00, 0xf5, 0x21, 0x00


	//----- nvinfo : EIATTR_KPARAM_INFO
	.align		4
.L_82:
        /*0018*/ 	.byte	0x04, 0x17
        /*001a*/ 	.short	(.L_84 - .L_83)
.L_83:
        /*001c*/ 	.word	0x00000000
        /*0020*/ 	.short	0x0010
        /*0022*/ 	.short	0x0070
        /*0024*/ 	.byte	0x00, 0xf5, 0x21, 0x00


	//----- nvinfo : EIATTR_KPARAM_INFO
	.align		4
.L_84:
        /*0028*/ 	.byte	0x04, 0x17
        /*002a*/ 	.short	(.L_86 - .L_85)
.L_85:
        /*002c*/ 	.word	0x00000000
        /*0030*/ 	.short	0x000f
        /*0032*/ 	.short	0x0068
        /*0034*/ 	.byte	0x00, 0xf5, 0x21, 0x00


	//----- nvinfo : EIATTR_KPARAM_INFO
	.align		4
.L_86:
        /*0038*/ 	.byte	0x04, 0x17
        /*003a*/ 	.short	(.L_88 - .L_87)
.L_87:
        /*003c*/ 	.word	0x00000000
        /*0040*/ 	.short	0x000e
        /*0042*/ 	.short	0x0060
        /*0044*/ 	.byte	0x00, 0xf5, 0x21, 0x00


	//----- nvinfo : EIATTR_KPARAM_INFO
	.align		4
.L_88:
        /*0048*/ 	.byte	0x04, 0x17
        /*004a*/ 	.short	(.L_90 - .L_89)
.L_89:
        /*004c*/ 	.word	0x00000000
        /*0050*/ 	.short	0x000d
        /*0052*/ 	.short	0x0058
        /*0054*/ 	.byte	0x00, 0xf5, 0x21, 0x00


	//----- nvinfo : EIATTR_KPARAM_INFO
	.align		4
.L_90:
        /*0058*/ 	.byte	0x04, 0x17
        /*005a*/ 	.short	(.L_92 - .L_91)
.L_91:
        /*005c*/ 	.word	0x00000000
        /*0060*/ 	.short	0x000c
        /*0062*/ 	.short	0x0050
        /*0064*/ 	.byte	0x00, 0xf5, 0x21, 0x00


	//----- nvinfo : EIATTR_KPARAM_INFO
	.align		4
.L_92:
        /*0068*/ 	.byte	0x04, 0x17
        /*006a*/ 	.short	(.L_94 - .L_93)
.L_93:
        /*006c*/ 	.word	0x00000000
        /*0070*/ 	.short	0x000b
        /*0072*/ 	.short	0x0048
        /*0074*/ 	.byte	0x00, 0xf5, 0x21, 0x00


	//----- nvinfo : EIATTR_KPARAM_INFO
	.align		4
.L_94:
        /*0078*/ 	.byte	0x04, 0x17
        /*007a*/ 	.short	(.L_96 - .L_95)
.L_95:
        /*007c*/ 	.word	0x00000000
        /*0080*/ 	.short	0x000a
        /*0082*/ 	.short	0x0040
        /*0084*/ 	.byte	0x00, 0xf5, 0x21, 0x00


	//----- nvinfo : EIATTR_KPARAM_INFO
	.align		4
.L_96:
        /*0088*/ 	.byte	0x04, 0x17
        /*008a*/ 	.short	(.L_98 - .L_97)
.L_97:
        /*008c*/ 	.word	0x00000000
        /*0090*/ 	.short	0x0009
        /*0092*/ 	.short	0x0038
        /*0094*/ 	.byte	0x00, 0xf5, 0x21, 0x00


	//----- nvinfo : EIATTR_KPARAM_INFO
	.align		4
.L_98:
        /*0098*/ 	.byte	0x04, 0x17
        /*009a*/ 	.short	(.L_100 - .L_99)
.L_99:
        /*009c*/ 	.word	0x00000000
        /*00a0*/ 	.short	0x0008
        /*00a2*/ 	.short	0x0030
        /*00a4*/ 	.byte	0x00, 0xf5, 0x21, 0x00


	//----- nvinfo : EIATTR_KPARAM_INFO
	.align		4
.L_100:
        /*00a8*/ 	.byte	0x04, 0x17
        /*00aa*/ 	.short	(.L_102 - .L_101)
.L_101:
        /*00ac*/ 	.word	0x00000000
        /*00b0*/ 	.short	0x0007
        /*00b2*/ 	.short	0x0028
        /*00b4*/ 	.byte	0x00, 0xf5, 0x21, 0x00


	//----- nvinfo : EIATTR_KPARAM_INFO
	.align		4
.L_102:
        /*00b8*/ 	.byte	0x04, 0x17
        /*00ba*/ 	.short	(.L_104 - .L_103)
.L_103:
        /*00bc*/ 	.word	0x00000000
        /*00c0*/ 	.short	0x0006
        /*00c2*/ 	.short	0x0020
        /*00c4*/ 	.byte	0x00, 0xf5, 0x21, 0x00


	//----- nvinfo : EIATTR_KPARAM_INFO
	.align		4
.L_104:
        /*00c8*/ 	.byte	0x04, 0x17
        /*00ca*/ 	.short	(.L_106 - .L_105)
.L_105:
        /*00cc*/ 	.word	0x00000000
        /*00d0*/ 	.short	0x0005
        /*00d2*/ 	.short	0x0018
        /*00d4*/ 	.byte	0x00, 0xf0, 0x11, 0x00


	//----- nvinfo : EIATTR_KPARAM_INFO
	.align		4
.L_106:
        /*00d8*/ 	.byte	0x04, 0x17
        /*00da*/ 	.short	(.L_108 - .L_107)
.L_107:
        /*00dc*/ 	.word	0x00000000
        /*00e0*/ 	.short	0x0004
        /*00e2*/ 	.short	0x0014
        /*00e4*/ 	.byte	0x00, 0xf0, 0x11, 0x00


	//----- nvinfo : EIATTR_KPARAM_INFO
	.align		4
.L_108:
        /*00e8*/ 	.byte	0x04, 0x17
        /*00ea*/ 	.short	(.L_110 - .L_109)
.L_109:
        /*00ec*/ 	.word	0x00000000
        /*00f0*/ 	.short	0x0003
        /*00f2*/ 	.short	0x0010
        /*00f4*/ 	.byte	0x00, 0xf0, 0x11, 0x00


	//----- nvinfo : EIATTR_KPARAM_INFO
	.align		4
.L_110:
        /*00f8*/ 	.byte	0x04, 0x17
        /*00fa*/ 	.short	(.L_112 - .L_111)
.L_111:
        /*00fc*/ 	.word	0x00000000
        /*0100*/ 	.short	0x0002
        /*0102*/ 	.short	0x000c
        /*0104*/ 	.byte	0x00, 0xf0, 0x11, 0x00


	//----- nvinfo : EIATTR_KPARAM_INFO
	.align		4
.L_112:
        /*0108*/ 	.byte	0x04, 0x17
        /*010a*/ 	.short	(.L_114 - .L_113)
.L_113:
        /*010c*/ 	.word	0x00000000
        /*0110*/ 	.short	0x0001
        /*0112*/ 	.short	0x0008
        /*0114*/ 	.byte	0x00, 0xf0, 0x11, 0x00


	//----- nvinfo : EIATTR_KPARAM_INFO
	.align		4
.L_114:
        /*0118*/ 	.byte	0x04, 0x17
        /*011a*/ 	.short	(.L_116 - .L_115)
.L_115:
        /*011c*/ 	.word	0x00000000
        /*0120*/ 	.short	0x0000
        /*0122*/ 	.short	0x0000
        /*0124*/ 	.byte	0x00, 0xf5, 0x21, 0x00


	//----- nvinfo : EIATTR_SPARSE_MMA_MASK
	.align		4
.L_116:
        /*0128*/ 	.byte	0x03, 0x50
        /*012a*/ 	.short	0x0000


	//----- nvinfo : EIATTR_MAXREG_COUNT
	.align		4
        /*012c*/ 	.byte	0x03, 0x1b
        /*012e*/ 	.short	0x00ff


	//----- nvinfo : EIATTR_MERCURY_ISA_VERSION
	.align		4
        /*0130*/ 	.byte	0x03, 0x5f
        /*0132*/ 	.short	0x0101


	//----- nvinfo : EIATTR_VRC_CTA_INIT_COUNT
	.align		4
        /*0134*/ 	.byte	0x02, 0x4a
	.zero		1
	.zero		1


	//----- nvinfo : EIATTR_EXIT_INSTR_OFFSETS
	.align		4
        /*0138*/ 	.byte	0x04, 0x1c
        /*013a*/ 	.short	(.L_118 - .L_117)


	//   ....[0]....
.L_117:
        /*013c*/ 	.word	0x00000070


	//   ....[1]....
        /*0140*/ 	.word	0x00000490


	//----- nvinfo : EIATTR_CBANK_PARAM_SIZE
	.align		4
.L_118:
        /*0144*/ 	.byte	0x03, 0x19
        /*0146*/ 	.short	0x0080


	//----- nvinfo : EIATTR_PARAM_CBANK
	.align		4
        /*0148*/ 	.byte	0x04, 0x0a
        /*014a*/ 	.short	(.L_120 - .L_119)
	.align		4
.L_119:
        /*014c*/ 	.word	index@(.nv.constant0._Z18lint3d_extract_gpuPfiiiiiS_PiS0_S0_S_S_S_S_S_S_S_S_)
        /*0150*/ 	.short	0x0380
        /*0152*/ 	.short	0x0080


	//----- nvinfo : EIATTR_SW_WAR
	.align		4
.L_120:
        /*0154*/ 	.byte	0x04, 0x36
        /*0156*/ 	.short	(.L_122 - .L_121)
.L_121:
        /*0158*/ 	.word	0x00000008
.L_122:


//--------------------- .nv.info._Z5shiftPfS_S_iii --------------------------
	.section	.nv.info._Z5shiftPfS_S_iii,"",@"SHT_CUDA_INFO"
	.sectionflags	@""
	.align	4


	//----- nvinfo : EIATTR_CUDA_API_VERSION
	.align		4
        /*0000*/ 	.byte	0x04, 0x37
        /*0002*/ 	.short	(.L_124 - .L_123)
.L_123:
        /*0004*/ 	.word	0x00000082


	//----- nvinfo : EIATTR_KPARAM_INFO
	.align		4
.L_124:
        /*0008*/ 	.byte	0x04, 0x17
        /*000a*/ 	.short	(.L_126 - .L_125)
.L_125:
        /*000c*/ 	.word	0x00000000
        /*0010*/ 	.short	0x0005
        /*0012*/ 	.short	0x0020
        /*0014*/ 	.byte	0x00, 0xf0, 0x11, 0x00


	//----- nvinfo : EIATTR_KPARAM_INFO
	.align		4
.L_126:
        /*0018*/ 	.byte	0x04, 0x17
        /*001a*/ 	.short	(.L_128 - .L_127)
.L_127:
        /*001c*/ 	.word	0x00000000
        /*0020*/ 	.short	0x0004
        /*0022*/ 	.short	0x001c
        /*0024*/ 	.byte	0x00, 0xf0, 0x11, 0x00


	//----- nvinfo : EIATTR_KPARAM_INFO
	.align		4
.L_128:
        /*0028*/ 	.byte	0x04, 0x17
        /*002a*/ 	.short	(.L_130 - .L_129)
.L_129:
        /*002c*/ 	.word	0x00000000
        /*0030*/ 	.short	0x0003
        /*0032*/ 	.short	0x0018
        /*0034*/ 	.byte	0x00, 0xf0, 0x11, 0x00


	//----- nvinfo : EIATTR_KPARAM_INFO
	.align		4
.L_130:
        /*0038*/ 	.byte	0x04, 0x17
        /*003a*/ 	.short	(.L_132 - .L_131)
.L_131:
        /*003c*/ 	.word	0x00000000
        /*0040*/ 	.short	0x0002
        /*0042*/ 	.short	0x0010
        /*0044*/ 	.byte	0x00, 0xf5, 0x21, 0x00


	//----- nvinfo : EIATTR_KPARAM_INFO
	.align		4
.L_132:
        /*0048*/ 	.byte	0x04, 0x17
        /*004a*/ 	.short	(.L_134 - .L_133)
.L_133:
        /*004c*/ 	.word	0x00000000
        /*0050*/ 	.short	0x0001
        /*0052*/ 	.short	0x0008
        /*0054*/ 	.byte	0x00, 0xf5, 0x21, 0x00


	//----- nvinfo : EIATTR_KPARAM_INFO
	.align		4
.L_134:
        /*0058*/ 	.byte	0x04, 0x17
        /*005a*/ 	.short	(.L_136 - .L_135)
.L_135:
        /*005c*/ 	.word	0x00000000
        /*0060*/ 	.short	0x0000
        /*0062*/ 	.short	0x0000
        /*0064*/ 	.byte	0x00, 0xf5, 0x21, 0x00


	//----- nvinfo : EIATTR_SPARSE_MMA_MASK
	.align		4
.L_136:
        /*0068*/ 	.byte	0x03, 0x50
        /*006a*/ 	.short	0x0000


	//----- nvinfo : EIATTR_MAXREG_COUNT
	.align		4
        /*006c*/ 	.byte	0x03, 0x1b
        /*006e*/ 	.short	0x00ff


	//----- nvinfo : EIATTR_MERCURY_ISA_VERSION
	.align		4
        /*0070*/ 	.byte	0x03, 0x5f
        /*0072*/ 	.short	0x0101


	//----- nvinfo : EIATTR_VRC_CTA_INIT_COUNT
	.align		4
        /*0074*/ 	.byte	0x02, 0x4a
	.zero		1
	.zero		1


	//----- nvinfo : EIATTR_EXIT_INSTR_OFFSETS
	.align		4
        /*0078*/ 	.byte	0x04, 0x1c
        /*007a*/ 	.short	(.L_138 - .L_137)


	//   ....[0]....
.L_137:
        /*007c*/ 	.word	0x00000120


	//   ....[1]....
        /*0080*/ 	.word	0x00000200


	//----- nvinfo : EIATTR_CBANK_PARAM_SIZE
	.align		4
.L_138:
        /*0084*/ 	.byte	0x03, 0x19
        /*0086*/ 	.short	0x0024


	//----- nvinfo : EIATTR_PARAM_CBANK
	.align		4
        /*0088*/ 	.byte	0x04, 0x0a
        /*008a*/ 	.short	(.L_140 - .L_139)
	.align		4
.L_139:
        /*008c*/ 	.word	index@(.nv.constant0._Z5shiftPfS_S_iii)
        /*0090*/ 	.short	0x0380
        /*0092*/ 	.short	0x0024


	//----- nvinfo : EIATTR_SW_WAR
	.align		4
.L_140:
        /*0094*/ 	.byte	0x04, 0x36
        /*0096*/ 	.short	(.L_142 - .L_141)
.L_141:
        /*0098*/ 	.word	0x00000008
.L_142:


//--------------------- .nv.info._Z5solvePfS_S_S_ffffiii --------------------------
	.section	.nv.info._Z5solvePfS_S_S_ffffiii,"",@"SHT_CUDA_INFO"
	.sectionflags	@""
	.align	4


	//----- nvinfo : EIATTR_CUDA_API_VERSION
	.align		4
        /*0000*/ 	.byte	0x04, 0x37
        /*0002*/ 	.short	(.L_144 - .L_143)
.L_143:
        /*0004*/ 	.word	0x00000082


	//----- nvinfo : EIATTR_KPARAM_INFO
	.align		4
.L_144:
        /*0008*/ 	.byte	0x04, 0x17
        /*000a*/ 	.short	(.L_146 - .L_145)
.L_145:
        /*000c*/ 	.word	0x00000000
        /*0010*/ 	.short	0x000a
        /*0012*/ 	.short	0x0038
        /*0014*/ 	.byte	0x00, 0xf0, 0x11, 0x00


	//----- nvinfo : EIATTR_KPARAM_INFO
	.align		4
.L_146:
        /*0018*/ 	.byte	0x04, 0x17
        /*001a*/ 	.short	(.L_148 - .L_147)
.L_147:
        /*001c*/ 	.word	0x00000000
        /*0020*/ 	.short	0x0009
        /*0022*/ 	.short	0x0034
        /*0024*/ 	.byte	0x00, 0xf0, 0x11, 0x00


	//----- nvinfo : EIATTR_KPARAM_INFO
	.align		4
.L_148:
        /*0028*/ 	.byte	0x04, 0x17
        /*002a*/ 	.short	(.L_150 - .L_149)
.L_149:
        /*002c*/ 	.word	0x00000000
        /*0030*/ 	.short	0x0008
        /*0032*/ 	.short	0x0030
        /*0034*/ 	.byte	0x00, 0xf0, 0x11, 0x00


	//----- nvinfo : EIATTR_KPARAM_INFO
	.align		4
.L_150:
        /*0038*/ 	.byte	0x04, 0x17
        /*003a*/ 	.short	(.L_152 - .L_151)
.L_151:
        /*003c*/ 	.word	0x00000000
        /*0040*/ 	.short	0x0007
        /*0042*/ 	.short	0x002c
        /*0044*/ 	.byte	0x00, 0xf0, 0x11, 0x00


	//----- nvinfo : EIATTR_KPARAM_INFO
	.align		4
.L_152:
        /*0048*/ 	.byte	0x04, 0x17
        /*004a*/ 	.short	(.L_154 - .L_153)
.L_153:
        /*004c*/ 	.word	0x00000000
        /*0050*/ 	.short	0x0006
        /*0052*/ 	.short	0x0028
        /*0054*/ 	.byte	0x00, 0xf0, 0x11, 0x00


	//----- nvinfo : EIATTR_KPARAM_INFO
	.align		4
.L_154:
        /*0058*/ 	.byte	0x04, 0x17
        /*005a*/ 	.short	(.L_156 - .L_155)
.L_155:
        /*005c*/ 	.word	0x00000000
        /*0060*/ 	.short	0x0005
        /*0062*/ 	.short	0x0024
        /*0064*/ 	.byte	0x00, 0xf0, 0x11, 0x00


	//----- nvinfo : EIATTR_KPARAM_INFO
	.align		4
.L_156:
        /*0068*/ 	.byte	0x04, 0x17
        /*006a*/ 	.short	(.L_158 - .L_157)
.L_157:
        /*006c*/ 	.word	0x00000000
        /*0070*/ 	.short	0x0004
        /*0072*/ 	.short	0x0020
        /*0074*/ 	.byte	0x00, 0xf0, 0x11, 0x00


	//----- nvinfo : EIATTR_KPARAM_INFO
	.align		4
.L_158:
        /*0078*/ 	.byte	0x04, 0x17
        /*007a*/ 	.short	(.L_160 - .L_159)
.L_159:
        /*007c*/ 	.word	0x00000000
        /*0080*/ 	.short	0x0003
        /*0082*/ 	.short	0x0018
        /*0084*/ 	.byte	0x00, 0xf5, 0x21, 0x00


	//----- nvinfo : EIATTR_KPARAM_INFO
	.align		4
.L_160:
        /*0088*/ 	.byte	0x04, 0x17
        /*008a*/ 	.short	(.L_162 - .L_161)
.L_161:
        /*008c*/ 	.word	0x00000000
        /*0090*/ 	.short	0x0002
        /*0092*/ 	.short	0x0010
        /*0094*/ 	.byte	0x00, 0xf5, 0x21, 0x00


	//----- nvinfo : EIATTR_KPARAM_INFO
	.align		4
.L_162:
        /*0098*/ 	.byte	0x04, 0x17
        /*009a*/ 	.short	(.L_164 - .L_163)
.L_163:
        /*009c*/ 	.word	0x00000000
        /*00a0*/ 	.short	0x0001
        /*00a2*/ 	.short	0x0008
        /*00a4*/ 	.byte	0x00, 0xf5, 0x21, 0x00


	//----- nvinfo : EIATTR_KPARAM_INFO
	.align		4
.L_164:
        /*00a8*/ 	.byte	0x04, 0x17
        /*00aa*/ 	.short	(.L_166 - .L_165)
.L_165:
        /*00ac*/ 	.word	0x00000000
        /*00b0*/ 	.short	0x0000
        /*00b2*/ 	.short	0x0000
        /*00b4*/ 	.byte	0x00, 0xf5, 0x21, 0x00


	//----- nvinfo : EIATTR_SPARSE_MMA_MASK
	.align		4
.L_166:
        /*00b8*/ 	.byte	0x03, 0x50
        /*00ba*/ 	.short	0x0000


	//----- nvinfo : EIATTR_MAXREG_COUNT
	.align		4
        /*00bc*/ 	.byte	0x03, 0x1b
        /*00be*/ 	.short	0x00ff


	//----- nvinfo : EIATTR_MERCURY_ISA_VERSION
	.align		4
        /*00c0*/ 	.byte	0x03, 0x5f
        /*00c2*/ 	.short	0x0101


	//----- nvinfo : EIATTR_VRC_CTA_INIT_COUNT
	.align		4
        /*00c4*/ 	.byte	0x02, 0x4a
	.zero		1
	.zero		1


	//----- nvinfo : EIATTR_EXIT_INSTR_OFFSETS
	.align		4
        /*00c8*/ 	.byte	0x04, 0x1c
        /*00ca*/ 	.short	(.L_168 - .L_167)


	//   ....[0]....
.L_167:
        /*00cc*/ 	.word	0x00000120


	//   ....[1]....
        /*00d0*/ 	.word	0x000034a0


	//----- nvinfo : EIATTR_CRS_STACK_SIZE
	.align		4
.L_168:
        /*00d4*/ 	.byte	0x04, 0x1e
        /*00d6*/ 	.short	(.L_170 - .L_169)
.L_169:
        /*00d8*/ 	.word	0x00000000


	//----- nvinfo : EIATTR_CBANK_PARAM_SIZE
	.align		4
.L_170:
        /*00dc*/ 	.byte	0x03, 0x19
        /*00de*/ 	.short	0x003c


	//----- nvinfo : EIATTR_PARAM_CBANK
	.align		4
        /*00e0*/ 	.byte	0x04, 0x0a
        /*00e2*/ 	.short	(.L_172 - .L_171)
	.align		4
.L_171:
        /*00e4*/ 	.word	index@(.nv.constant0._Z5solvePfS_S_S_ffffiii)
        /*00e8*/ 	.short	0x0380
        /*00ea*/ 	.short	0x003c


	//----- nvinfo : EIATTR_SW_WAR
	.align		4
.L_172:
        /*00ec*/ 	.byte	0x04, 0x36
        /*00ee*/ 	.short	(.L_174 - .L_173)
.L_173:
        /*00f0*/ 	.word	0x00000008
.L_174:


//--------------------- .nv.info._Z15lint3d_bell_gpuPfS_S_S_S_S_S_S_S_S_S_PiS0_S0_iiiiiii --------------------------
	.section	.nv.info._Z15lint3d_bell_gpuPfS_S_S_S_S_S_S_S_S_S_PiS0_S0_iiiiiii,"",@"SHT_CUDA_INFO"
	.sectionflags	@""
	.align	4


	//----- nvinfo : EIATTR_CUDA_API_VERSION
	.align		4
        /*0000*/ 	.byte	0x04, 0x37
        /*0002*/ 	.short	(.L_176 - .L_175)
.L_175:
        /*0004*/ 	.word	0x00000082


	//----- nvinfo : EIATTR_KPARAM_INFO
	.align		4
.L_176:
        /*0008*/ 	.byte	0x04, 0x17
        /*000a*/ 	.short	(.L_178 - .L_177)
.L_177:
        /*000c*/ 	.word	0x00000000
        /*0010*/ 	.short	0x0014
        /*0012*/ 	.short	0x0088
        /*0014*/ 	.byte	0x00, 0xf0, 0x11, 0x00


	//----- nvinfo : EIATTR_KPARAM_INFO
	.align		4
.L_178:
        /*0018*/ 	.byte	0x04, 0x17
        /*001a*/ 	.short	(.L_180 - .L_179)
.L_179:
        /*001c*/ 	.word	0x00000000
        /*0020*/ 	.short	0x0013
        /*0022*/ 	.short	0x0084
        /*0024*/ 	.byte	0x00, 0xf0, 0x11, 0x00


	//----- nvinfo : EIATTR_KPARAM_INFO
	.align		4
.L_180:
        /*0028*/ 	.byte	0x04, 0x17
        /*002a*/ 	.short	(.L_182 - .L_181)
.L_181:
        /*002c*/ 	.word	0x00000000
        /*0030*/ 	.short	0x0012
        /*0032*/ 	.short	0x0080
        /*0034*/ 	.byte	0x00, 0xf0, 0x11, 0x00


	//----- nvinfo : EIATTR_KPARAM_INFO
	.align		4
.L_182:
        /*0038*/ 	.byte	0x04, 0x17
        /*003a*/ 	.short	(.L_184 - .L_183)
.L_183:
        /*003c*/ 	.word	0x00000000
        /*0040*/ 	.short	0x0011
        /*0042*/ 	.short	0x007c
        /*0044*/ 	.byte	0x00, 0xf0, 0x11, 0x00


	//----- nvinfo : EIATTR_KPARAM_INFO
	.align		4
.L_184:
        /*0048*/ 	.byte	0x04, 0x17
        /*004a*/ 	.short	(.L_186 - .L_185)
.L_185:
        /*004c*/ 	.word	0x00000000
        /*0050*/ 	.short	0x0010
        /*0052*/ 	.short	0x0078
        /*0054*/ 	.byte	0x00, 0xf0, 0x11, 0x00


	//----- nvinfo : EIATTR_KPARAM_INFO
	.align		4
.L_186:
        /*0058*/ 	.byte	0x04, 0x17
        /*005a*/ 	.short	(.L_188 - .L_187)
.L_187:
        /*005c*/ 	.word	0x00000000
        /*0060*/ 	.short	0x000f
        /*0062*/ 	.short	0x0074
        /*0064*/ 	.byte	0x00, 0xf0, 0x11, 0x00


	//----- nvinfo : EIATTR_KPARAM_INFO
	.align		4
.L_188:
        /*0068*/ 	.byte	0x04, 0x17
        /*006a*/ 	.short	(.L_190 - .L_189)
.L_189:
        /*006c*/ 	.word	0x00000000
        /*0070*/ 	.short	0x000e
        /*0072*/ 	.short	0x0070
        /*0074*/ 	.byte	0x00, 0xf0, 0x11, 0x00


	//----- nvinfo : EIATTR_KPARAM_INFO
	.align		4
.L_190:
        /*0078*/ 	.byte	0x04, 0x17
        /*007a*/ 	.short	(.L_192 - .L_191)
.L_191:
        /*007c*/ 	.word	0x00000000
        /*0080*/ 	.short	0x000d
        /*0082*/ 	.short	0x0068
        /*0084*/ 	.byte	0x00, 0xf5, 0x21, 0x00


	//----- nvinfo : EIATTR_KPARAM_INFO
	.align		4
.L_192:
        /*0088*/ 	.byte	0x04, 0x17
        /*008a*/ 	.short	(.L_194 - .L_193)
.L_193:
        /*008c*/ 	.word	0x00000000
        /*0090*/ 	.short	0x000c
        /*0092*/ 	.short	0x0060
        /*0094*/ 	.byte	0x00, 0xf5, 0x21, 0x00


	//----- nvinfo : EIATTR_KPARAM_INFO
	.align		4
.L_194:
        /*0098*/ 	.byte	0x04, 0x17
        /*009a*/ 	.short	(.L_196 - .L_195)
.L_195:
        /*009c*/ 	.word	0x00000000
        /*00a0*/ 	.short	0x000b
        /*00a2*/ 	.short	0x0058
        /*00a4*/ 	.byte	0x00, 0xf5, 0x21, 0x00


	//----- nvinfo : EIATTR_KPARAM_INFO
	.align		4
.L_196:
        /*00a8*/ 	.byte	0x04, 0x17
        /*00aa*/ 	.short	(.L_198 - .L_197)
.L_197:
        /*00ac*/ 	.word	0x00000000
        /*00b0*/ 	.short	0x000a
        /*00b2*/ 	.short	0x0050
        /*00b4*/ 	.byte	0x00, 0xf5, 0x21, 0x00


	//----- nvinfo : EIATTR_KPARAM_INFO
	.align		4
.L_198:
        /*00b8*/ 	.byte	0x04, 0x17
        /*00ba*/ 	.short	(.L_200 - .L_199)
.L_199:
        /*00bc*/ 	.word	0x00000000
        /*00c0*/ 	.short	0x0009
        /*00c2*/ 	.short	0x0048
        /*00c4*/ 	.byte	0x00, 0xf5, 0x21, 0x00


	//----- nvinfo : EIATTR_KPARAM_INFO
	.align		4
.L_200:
        /*00c8*/ 	.byte	0x04, 0x17
        /*00ca*/ 	.short	(.L_202 - .L_201)
.L_201:
        /*00cc*/ 	.word	0x00000000
        /*00d0*/ 	.short	0x0008
        /*00d2*/ 	.short	0x0040
        /*00d4*/ 	.byte	0x00, 0xf5, 0x21, 0x00


	//----- nvinfo : EIATTR_KPARAM_INFO
	.align		4
.L_202:
        /*00d8*/ 	.byte	0x04, 0x17
        /*00da*/ 	.short	(.L_204 - .L_203)
.L_203:
        /*00dc*/ 	.word	0x00000000
        /*00e0*/ 	.short	0x0007
        /*00e2*/ 	.short	0x0038
        /*00e4*/ 	.byte	0x00, 0xf5, 0x21, 0x00


	//----- nvinfo : EIATTR_KPARAM_INFO
	.align		4
.L_204:
        /*00e8*/ 	.byte	0x04, 0x17
        /*00ea*/ 	.short	(.L_206 - .L_205)
.L_205:
        /*00ec*/ 	.word	0x00000000
        /*00f0*/ 	.short	0x0006
        /*00f2*/ 	.short	0x0030
        /*00f4*/ 	.byte	0x00, 0xf5, 0x21, 0x00


	//----- nvinfo : EIATTR_KPARAM_INFO
	.align		4
.L_206:
        /*00f8*/ 	.byte	0x04, 0x17
        /*00fa*/ 	.short	(.L_208 - .L_207)
.L_207:
        /*00fc*/ 	.word	0x00000000
        /*0100*/ 	.short	0x0005
        /*0102*/ 	.short	0x0028
        /*0104*/ 	.byte	0x00, 0xf5, 0x21, 0x00


	//----- nvinfo : EIATTR_KPARAM_INFO
	.align		4
.L_208:
        /*0108*/ 	.byte	0x04, 0x17
        /*010a*/ 	.short	(.L_210 - .L_209)
.L_209:
        /*010c*/ 	.word	0x00000000
        /*0110*/ 	.short	0x0004
        /*0112*/ 	.short	0x0020
        /*0114*/ 	.byte	0x00, 0xf5, 0x21, 0x00


	//----- nvinfo : EIATTR_KPARAM_INFO
	.align		4
.L_210:
        /*0118*/ 	.byte	0x04, 0x17
        /*011a*/ 	.short	(.L_212 - .L_211)
.L_211:
        /*011c*/ 	.word	0x00000000
        /*0120*/ 	.short	0x0003
        /*0122*/ 	.short	0x0018
        /*0124*/ 	.byte	0x00, 0xf5, 0x21, 0x00


	//----- nvinfo : EIATTR_KPARAM_INFO
	.align		4
.L_212:
        /*0128*/ 	.byte	0x04, 0x17
        /*012a*/ 	.short	(.L_214 - .L_213)
.L_213:
        /*012c*/ 	.word	0x00000000
        /*0130*/ 	.short	0x0002
        /*0132*/ 	.short	0x0010
        /*0134*/ 	.byte	0x00, 0xf5, 0x21, 0x00


	//----- nvinfo : EIATTR_KPARAM_INFO
	.align		4
.L_214:
        /*0138*/ 	.byte	0x04, 0x17
        /*013a*/ 	.short	(.L_216 - .L_215)
.L_215:
        /*013c*/ 	.word	0x00000000
        /*0140*/ 	.short	0x0001
        /*0142*/ 	.short	0x0008
        /*0144*/ 	.byte	0x00, 0xf5, 0x21, 0x00


	//----- nvinfo : EIATTR_KPARAM_INFO
	.align		4
.L_216:
        /*0148*/ 	.byte	0x04, 0x17
        /*014a*/ 	.short	(.L_218 - .L_217)
.L_217:
        /*014c*/ 	.word	0x00000000
        /*0150*/ 	.short	0x0000
        /*0152*/ 	.short	0x0000
        /*0154*/ 	.byte	0x00, 0xf5, 0x21, 0x00


	//----- nvinfo : EIATTR_SPARSE_MMA_MASK
	.align		4
.L_218:
        /*0158*/ 	.byte	0x03, 0x50
        /*015a*/ 	.short	0x0000


	//----- nvinfo : EIATTR_MAXREG_COUNT
	.align		4
        /*015c*/ 	.byte	0x03, 0x1b
        /*015e*/ 	.short	0x00ff


	//----- nvinfo : EIATTR_MERCURY_ISA_VERSION
	.align		4
        /*0160*/ 	.byte	0x03, 0x5f
        /*0162*/ 	.short	0x0101


	//----- nvinfo : EIATTR_VRC_CTA_INIT_COUNT
	.align		4
        /*0164*/ 	.byte	0x02, 0x4a
	.zero		1
	.zero		1


	//----- nvinfo : EIATTR_EXIT_INSTR_OFFSETS
	.align		4
        /*0168*/ 	.byte	0x04, 0x1c
        /*016a*/ 	.short	(.L_220 - .L_219)


	//   ....[0]....
.L_219:
        /*016c*/ 	.word	0x00000550


	//----- nvinfo : EIATTR_CBANK_PARAM_SIZE
	.align		4
.L_220:
        /*0170*/ 	.byte	0x03, 0x19
        /*0172*/ 	.short	0x008c


	//----- nvinfo : EIATTR_PARAM_CBANK
	.align		4
        /*0174*/ 	.byte	0x04, 0x0a
        /*0176*/ 	.short	(.L_222 - .L_221)
	.align		4
.L_221:
        /*0178*/ 	.word	index@(.nv.constant0._Z15lint3d_bell_gpuPfS_S_S_S_S_S_S_S_S_S_PiS0_S0_iiiiiii)
        /*017c*/ 	.short	0x0380
        /*017e*/ 	.short	0x008c


	//----- nvinfo : EIATTR_SW_WAR
	.align		4
.L_222:
        /*0180*/ 	.byte	0x04, 0x36
        /*0182*/ 	.short	(.L_224 - .L_223)
.L_223:
        /*0184*/ 	.word	0x00000008
.L_224:


//--------------------- .nv.callgraph             --------------------------
	.section	.nv.callgraph,"",@"SHT_CUDA_CALLGRAPH"
	.align	4
	.sectionentsize	8
	.align		4
        /*0000*/ 	.word	0x00000000
	.align		4
        /*0004*/ 	.word	0xffffffff
	.align		4
        /*0008*/ 	.word	0x00000000
	.align		4
        /*000c*/ 	.word	0xfffffffe
	.align		4
        /*0010*/ 	.word	0x00000000
	.align		4
        /*0014*/ 	.word	0xfffffffd
	.align		4
        /*0018*/ 	.word	0x00000000
	.align		4
        /*001c*/ 	.word	0xfffffffc


//--------------------- .nv.constant4             --------------------------
	.section	.nv.constant4,"a",@progbits
	.align	8
	.align		8
.nv.constant4:
        /*0000*/ 	.dword	__cudart_i2opi_f


//--------------------- .text._Z12spongeKernelPfiiii --------------------------
	.section	.text._Z12spongeKernelPfiiii,"ax",@progbits
	.align	128
        .global         _Z12spongeKernelPfiiii
        .type           _Z12spongeKernelPfiiii,@function
        .size           _Z12spongeKernelPfiiii,(.L_x_79 - _Z12spongeKernelPfiiii)
        .other          _Z12spongeKernelPfiiii,@"STO_CUDA_ENTRY STV_DEFAULT"
_Z12spongeKernelPfiiii:
.text._Z12spongeKernelPfiiii:
[----:B------:R-:W-:Y:S01]  /*0000*/  LDC R1, c[0x0][0x37c] ;  /* 0x0000df00ff017b82 */ /* 0x000fe20000000800 */
[----:B------:R-:W0:Y:S07]  /*0010*/  S2R R19, SR_TID.Y ;  /* 0x0000000000137919 */ /* 0x000e2e0000002200 */
[----:B------:R-:W1:Y:S01]  /*0020*/  LDC R3, c[0x0][0x360] ;  /* 0x0000d800ff037b82 */ /* 0x000e620000000800 */
[----:B------:R-:W2:Y:S01]  /*0030*/  LDCU.64 UR8, c[0x0][0x388] ;  /* 0x00007100ff0877ac */ /* 0x000ea20008000a00 */
[----:B------:R-:W1:Y:S01]  /*0040*/  S2R R18, SR_TID.X ;  /* 0x0000000000127919 */ /* 0x000e620000002100 */
[----:B------:R-:W3:Y:S01]  /*0050*/  LDCU UR7, c[0x0][0x390] ;  /* 0x00007200ff0777ac */ /* 0x000ee20008000800 */
[----:B------:R-:W4:Y:S04]  /*0060*/  S2R R2, SR_TID.Z ;  /* 0x0000000000027919 */ /* 0x000f280000002300 */
[----:B------:R-:W0:Y:S08]  /*0070*/  S2UR UR5, SR_CTAID.Y ;  /* 0x00000000000579c3 */ /* 0x000e300000002600 */
[----:B------:R-:W0:Y:S08]  /*0080*/  LDC R0, c[0x0][0x364] ;  /* 0x0000d900ff007b82 */ /* 0x000e300000000800 */
[----:B------:R-:W1:Y:S08]  /*0090*/  S2UR UR4, SR_CTAID.X ;  /* 0x00000000000479c3 */ /* 0x000e700000002500 */
[----:B------:R-:W4:Y:S08]  /*00a0*/  S2UR UR6, SR_CTAID.Z ;  /* 0x00000000000679c3 */ /* 0x000f300000002700 */
[----:B------:R-:W4:Y:S01]  /*00b0*/  LDC R5, c[0x0][0x368] ;  /* 0x0000da00ff057b82 */ /* 0x000f220000000800 */
[----:B0-----:R-:W-:-:S05]  /*00c0*/  IMAD R19, R0, UR5, R19 ;  /* 0x0000000500137c24 */ /* 0x001fca000f8e0213 */
[----:B--2---:R-:W-:Y:S01]  /*00d0*/  ISETP.GE.AND P0, PT, R19, UR9, PT ;  /* 0x0000000913007c0c */ /* 0x004fe2000bf06270 */
[----:B-1----:R-:W-:-:S05]  /*00e0*/  IMAD R18, R3, UR4, R18 ;  /* 0x0000000403127c24 */ /* 0x002fca000f8e0212 */
[----:B------:R-:W-:Y:S01]  /*00f0*/  ISETP.GE.OR P0, PT, R18, UR8, P0 ;  /* 0x0000000812007c0c */ /* 0x000fe20008706670 */
[----:B----4-:R-:W-:-:S05]  /*0100*/  IMAD R0, R5, UR6, R2 ;  /* 0x0000000605007c24 */ /* 0x010fca000f8e0202 */
[----:B---3--:R-:W-:-:S13]  /*0110*/  ISETP.GE.OR P0, PT, R0, UR7, P0 ;  /* 0x0000000700007c0c */ /* 0x008fda0008706670 */
[----:B------:R-:W-:Y:S05]  /*0120*/  @P0 EXIT ;  /* 0x000000000000094d */ /* 0x000fea0003800000 */
[----:B------:R-:W0:Y:S01]  /*0130*/  LDCU UR6, c[0x0][0x394] ;  /* 0x00007280ff0677ac */ /* 0x000e220008000800 */
[----:B------:R-:W1:Y:S01]  /*0140*/  LDC.64 R4, c[0x0][0x380] ;  /* 0x0000e000ff047b82 */ /* 0x000e620000000a00 */
[----:B------:R-:W-:Y:S01]  /*0150*/  VIMNMX R2, PT, PT, R18, R19, PT ;  /* 0x0000001312027248 */ /* 0x000fe20003fe0100 */
[----:B------:R-:W-:Y:S01]  /*0160*/  IMAD R3, R19, UR7, R0 ;  /* 0x0000000713037c24 */ /* 0x000fe2000f8e0200 */
[----:B------:R-:W2:Y:S01]  /*0170*/  LDCU.64 UR4, c[0x0][0x358] ;  /* 0x00006b00ff0477ac */ /* 0x000ea20008000a00 */
[----:B------:R-:W-:Y:S02]  /*0180*/  BSSY.RECONVERGENT B0, `(.L_x_0) ;  /* 0x000005f000007945 */ /* 0x000fe40003800200 */
[----:B------:R-:W-:Y:S01]  /*0190*/  IMAD R3, R3, UR8, R18 ;  /* 0x0000000803037c24 */ /* 0x000fe2000f8e0212 */
[----:B0-----:R-:W-:-:S03]  /*01a0*/  ISETP.GE.AND P0, PT, R2, UR6, PT ;  /* 0x0000000602007c0c */ /* 0x001fc6000bf06270 */
[----:B-1----:R-:W-:-:S10]  /*01b0*/  IMAD.WIDE R4, R3, 0x4, R4 ;  /* 0x0000000403047825 */ /* 0x002fd400078e0204 */
[----:B--2---:R-:W-:Y:S05]  /*01c0*/  @P0 BRA `(.L_x_1) ;  /* 0x0000000400680947 */ /* 0x004fea0003800000 */
[----:B------:R-:W0:Y:S01]  /*01d0*/  I2F.F64 R6, UR6 ;  /* 0x0000000600067d12 */ /* 0x000e220008201c00 */
[----:B------:R-:W-:Y:S01]  /*01e0*/  IMAD.MOV.U32 R8, RZ, RZ, 0x1 ;  /* 0x00000001ff087424 */ /* 0x000fe200078e00ff */
[----:B------:R-:W-:Y:S01]  /*01f0*/  IADD3 R14, PT, PT, -R18, UR6, RZ ;  /* 0x00000006120e7c10 */ /* 0x000fe2000fffe1ff */
[----:B------:R-:W-:Y:S01]  /*0200*/  UMOV UR8, 0xa0000000 ;  /* 0xa000000000087882 */ /* 0x000fe20000000000 */
[----:B------:R-:W-:Y:S01]  /*0210*/  UMOV UR9, 0x3fbaf8e8 ;  /* 0x3fbaf8e800097882 */ /* 0x000fe20000000000 */
[----:B------:R-:W-:Y:S03]  /*0220*/  BSSY.RECONVERGENT B1, `(.L_x_2) ;  /* 0x0000013000017945 */ /* 0x000fe60003800200 */
[----:B------:R-:W1:Y:S08]  /*0230*/  I2F.F64 R2, R14 ;  /* 0x0000000e00027312 */ /* 0x000e700000201c00 */
[----:B0-----:R-:W0:Y:S01]  /*0240*/  MUFU.RCP64H R9, R7 ;  /* 0x0000000700097308 */ /* 0x001e220000001800 */
[----:B-1----:R-:W-:-:S02]  /*0250*/  DADD R2, R2, -1 ;  /* 0xbff0000002027429 */ /* 0x002fc40000000000 */
[----:B0-----:R-:W-:-:S08]  /*0260*/  DFMA R10, -R6, R8, 1 ;  /* 0x3ff00000060a742b */ /* 0x001fd00000000108 */
[----:B------:R-:W-:-:S08]  /*0270*/  DFMA R10, R10, R10, R10 ;  /* 0x0000000a0a0a722b */ /* 0x000fd0000000000a */
[----:B------:R-:W-:Y:S02]  /*0280*/  DFMA R10, R8, R10, R8 ;  /* 0x0000000a080a722b */ /* 0x000fe40000000008 */
[----:B------:R-:W-:-:S06]  /*0290*/  DMUL R8, R2, -UR8 ;  /* 0x8000000802087c28 */ /* 0x000fcc0008000000 */
[----:B------:R-:W-:-:S04]  /*02a0*/  DFMA R12, -R6, R10, 1 ;  /* 0x3ff00000060c742b */ /* 0x000fc8000000010a */
[----:B------:R-:W-:-:S04]  /*02b0*/  FSETP.GEU.AND P1, PT, |R9|, 6.5827683646048100446e-37, PT ;  /* 0x036000000900780b */ /* 0x000fc80003f2e200 */
[----:B------:R-:W-:-:S08]  /*02c0*/  DFMA R12, R10, R12, R10 ;  /* 0x0000000c0a0c722b */ /* 0x000fd0000000000a */
[----:B------:R-:W-:-:S08]  /*02d0*/  DMUL R2, R8, R12 ;  /* 0x0000000c08027228 */ /* 0x000fd00000000000 */
[----:B------:R-:W-:-:S08]  /*02e0*/  DFMA R10, -R6, R2, R8 ;  /* 0x00000002060a722b */ /* 0x000fd00000000108 */
[----:B------:R-:W-:-:S10]  /*02f0*/  DFMA R2, R12, R10, R2 ;  /* 0x0000000a0c02722b */ /* 0x000fd40000000002 */
[----:B------:R-:W-:-:S05]  /*0300*/  FFMA R10, RZ, R7, R3 ;  /* 0x00000007ff0a7223 */ /* 0x000fca0000000003 */
[----:B------:R-:W-:-:S13]  /*0310*/  FSETP.GT.AND P0, PT, |R10|, 1.469367938527859385e-39, PT ;  /* 0x001000000a00780b */ /* 0x000fda0003f04200 */
[----:B------:R-:W-:Y:S05]  /*0320*/  @P0 BRA P1, `(.L_x_3) ;  /* 0x0000000000080947 */ /* 0x000fea0000800000 */
[----:B------:R-:W-:-:S07]  /*0330*/  MOV R20, 0x350 ;  /* 0x0000035000147802 */ /* 0x000fce0000000f00 */
[----:B------:R-:W-:Y:S05]  /*0340*/  CALL.REL.NOINC `($__internal_0_$__cuda_sm20_div_rn_f64_full) ;  /* 0x0000000800a07944 */ /* 0x000fea0003c00000 */
.L_x_3:
[----:B------:R-:W-:Y:S05]  /*0350*/  BSYNC.RECONVERGENT B1 ;  /* 0x0000000000017941 */ /* 0x000fea0003800200 */
.L_x_2:
[----:B------:R-:W2:Y:S01]  /*0360*/  LDG.E R8, desc[UR4][R4.64] ;  /* 0x0000000404087981 */ /* 0x000ea2000c1e1900 */
[----:B------:R-:W-:Y:S01]  /*0370*/  IMAD.MOV.U32 R6, RZ, RZ, 0x652b82fe ;  /* 0x652b82feff067424 */ /* 0x000fe200078e00ff */
[----:B------:R-:W-:Y:S01]  /*0380*/  UMOV UR8, 0xfefa39ef ;  /* 0xfefa39ef00087882 */ /* 0x000fe20000000000 */
[----:B------:R-:W-:Y:S01]  /*0390*/  IMAD.MOV.U32 R7, RZ, RZ, 0x3ff71547 ;  /* 0x3ff71547ff077424 */ /* 0x000fe200078e00ff */
[----:B------:R-:W-:Y:S01]  /*03a0*/  UMOV UR9, 0x3fe62e42 ;  /* 0x3fe62e4200097882 */ /* 0x000fe20000000000 */
[----:B------:R-:W-:Y:S01]  /*03b0*/  DADD R14, -RZ, -|R2| ;  /* 0x00000000ff0e7229 */ /* 0x000fe20000000d02 */
[----:B------:R-:W-:Y:S03]  /*03c0*/  BSSY.RECONVERGENT B1, `(.L_x_4) ;  /* 0x0000037000017945 */ /* 0x000fe60003800200 */
[----:B------:R-:W-:-:S06]  /*03d0*/  DFMA R6, |R2|, -R6, 6.75539944105574400000e+15 ;  /* 0x433800000206742b */ /* 0x000fcc0000000a06 */
[----:B------:R-:W-:Y:S02]  /*03e0*/  FSETP.GEU.AND P0, PT, |R15|, 4.1917929649353027344, PT ;  /* 0x4086232b0f00780b */ /* 0x000fe40003f0e200 */
[----:B------:R-:W-:-:S08]  /*03f0*/  DADD R10, R6, -6.75539944105574400000e+15 ;  /* 0xc3380000060a7429 */ /* 0x000fd00000000000 */
[----:B------:R-:W-:Y:S01]  /*0400*/  DFMA R12, R10, -UR8, -|R2| ;  /* 0x800000080a0c7c2b */ /* 0x000fe20008000c02 */
[----:B------:R-:W-:Y:S01]  /*0410*/  UMOV UR8, 0x3b39803f ;  /* 0x3b39803f00087882 */ /* 0x000fe20000000000 */
[----:B------:R-:W-:-:S06]  /*0420*/  UMOV UR9, 0x3c7abc9e ;  /* 0x3c7abc9e00097882 */ /* 0x000fcc0000000000 */
[----:B------:R-:W-:Y:S01]  /*0430*/  DFMA R10, R10, -UR8, R12 ;  /* 0x800000080a0a7c2b */ /* 0x000fe2000800000c */
[----:B------:R-:W-:Y:S01]  /*0440*/  UMOV UR8, 0x69ce2bdf ;  /* 0x69ce2bdf00087882 */ /* 0x000fe20000000000 */
[----:B------:R-:W-:Y:S01]  /*0450*/  IMAD.MOV.U32 R12, RZ, RZ, -0x35dec16 ;  /* 0xfca213eaff0c7424 */ /* 0x000fe200078e00ff */
[----:B------:R-:W-:Y:S01]  /*0460*/  UMOV UR9, 0x3e5ade15 ;  /* 0x3e5ade1500097882 */ /* 0x000fe20000000000 */
[----:B------:R-:W-:-:S06]  /*0470*/  IMAD.MOV.U32 R13, RZ, RZ, 0x3e928af3 ;  /* 0x3e928af3ff0d7424 */ /* 0x000fcc00078e00ff */
[----:B------:R-:W-:Y:S01]  /*0480*/  DFMA R12, R10, UR8, R12 ;  /* 0x000000080a0c7c2b */ /* 0x000fe2000800000c */
[----:B------:R-:W-:Y:S01]  /*0490*/  UMOV UR8, 0x62401315 ;  /* 0x6240131500087882 */ /* 0x000fe20000000000 */
[----:B------:R-:W-:-:S06]  /*04a0*/  UMOV UR9, 0x3ec71dee ;  /* 0x3ec71dee00097882 */ /* 0x000fcc0000000000 */
[----:B------:R-:W-:Y:S01]  /*04b0*/  DFMA R12, R10, R12, UR8 ;  /* 0x000000080a0c7e2b */ /* 0x000fe2000800000c */
        /* <DEDUP_REMOVED lines=20> */
[----:B------:R-:W-:-:S08]  /*0600*/  DFMA R12, R10, R12, UR8 ;  /* 0x000000080a0c7e2b */ /* 0x000fd0000800000c */
[----:B------:R-:W-:-:S08]  /*0610*/  DFMA R12, R10, R12, 1 ;  /* 0x3ff000000a0c742b */ /* 0x000fd0000000000c */
[----:B------:R-:W-:-:S10]  /*0620*/  DFMA R10, R10, R12, 1 ;  /* 0x3ff000000a0a742b */ /* 0x000fd4000000000c */
[----:B------:R-:W-:Y:S02]  /*0630*/  IMAD R13, R6, 0x100000, R11 ;  /* 0x00100000060d7824 */ /* 0x000fe400078e020b */
[----:B------:R-:W-:Y:S01]  /*0640*/  IMAD.MOV.U32 R12, RZ, RZ, R10 ;  /* 0x000000ffff0c7224 */ /* 0x000fe200078e000a */
[----:B--2---:R-:W0:Y:S01]  /*0650*/  F2F.F64.F32 R8, R8 ;  /* 0x0000000800087310 */ /* 0x004e220000201800 */
[----:B------:R-:W-:Y:S05]  /*0660*/  @!P0 BRA `(.L_x_5) ;  /* 0x0000000000308947 */ /* 0x000fea0003800000 */
[----:B------:R-:W-:Y:S01]  /*0670*/  FSETP.GEU.AND P1, PT, |R15|, 4.2275390625, PT ;  /* 0x408748000f00780b */ /* 0x000fe20003f2e200 */
[C---:B------:R-:W-:Y:S02]  /*0680*/  DADD R12, -|R2|.reuse, +INF ;  /* 0x7ff00000020c7429 */ /* 0x040fe40000000300 */
[----:B------:R-:W-:-:S08]  /*0690*/  DSETP.NE.AND P0, PT, R2, RZ, PT ;  /* 0x000000ff0200722a */ /* 0x000fd00003f05000 */
[----:B------:R-:W-:Y:S02]  /*06a0*/  FSEL R12, R12, RZ, !P0 ;  /* 0x000000ff0c0c7208 */ /* 0x000fe40004000000 */
[----:B------:R-:W-:Y:S02]  /*06b0*/  @!P1 LEA.HI R7, R6, R6, RZ, 0x1 ;  /* 0x0000000606079211 */ /* 0x000fe400078f08ff */
[----:B------:R-:W-:Y:S02]  /*06c0*/  FSEL R13, R13, RZ, !P0 ;  /* 0x000000ff0d0d7208 */ /* 0x000fe40004000000 */
[----:B------:R-:W-:-:S05]  /*06d0*/  @!P1 SHF.R.S32.HI R7, RZ, 0x1, R7 ;  /* 0x00000001ff079819 */ /* 0x000fca0000011407 */
[----:B------:R-:W-:Y:S02]  /*06e0*/  @!P1 IMAD.IADD R2, R6, 0x1, -R7 ;  /* 0x0000000106029824 */ /* 0x000fe400078e0a07 */
[----:B------:R-:W-:-:S03]  /*06f0*/  @!P1 IMAD R11, R7, 0x100000, R11 ;  /* 0x00100000070b9824 */ /* 0x000fc600078e020b */
[----:B------:R-:W-:Y:S01]  /*0700*/  @!P1 LEA R3, R2, 0x3ff00000, 0x14 ;  /* 0x3ff0000002039811 */ /* 0x000fe200078ea0ff */
[----:B------:R-:W-:-:S06]  /*0710*/  @!P1 IMAD.MOV.U32 R2, RZ, RZ, RZ ;  /* 0x000000ffff029224 */ /* 0x000fcc00078e00ff */
[----:B------:R-:W-:-:S11]  /*0720*/  @!P1 DMUL R12, R10, R2 ;  /* 0x000000020a0c9228 */ /* 0x000fd60000000000 */
.L_x_5:
[----:B------:R-:W-:Y:S05]  /*0730*/  BSYNC.RECONVERGENT B1 ;  /* 0x0000000000017941 */ /* 0x000fea0003800200 */
.L_x_4:
[----:B0-----:R-:W-:-:S10]  /*0740*/  DMUL R8, R8, R12 ;  /* 0x0000000c08087228 */ /* 0x001fd40000000000 */
[----:B------:R-:W0:Y:S02]  /*0750*/  F2F.F32.F64 R9, R8 ;  /* 0x0000000800097310 */ /* 0x000e240000301000 */
[----:B0-----:R0:W-:Y:S02]  /*0760*/  STG.E desc[UR4][R4.64], R9 ;  /* 0x0000000904007986 */ /* 0x0011e4000c101904 */
.L_x_1:
[----:B------:R-:W-:Y:S05]  /*0770*/  BSYNC.RECONVERGENT B0 ;  /* 0x0000000000007941 */ /* 0x000fea0003800200 */
.L_x_0:
[----:B------:R-:W1:Y:S01]  /*0780*/  LDC.64 R14, c[0x0][0x390] ;  /* 0x0000e400ff0e7b82 */ /* 0x000e620000000a00 */
[----:B------:R-:W1:Y:S02]  /*0790*/  LDCU.64 UR8, c[0x0][0x388] ;  /* 0x00007100ff0877ac */ /* 0x000e640008000a00 */
[C---:B-1----:R-:W-:Y:S01]  /*07a0*/  IADD3 R2, PT, PT, -R15.reuse, UR9, RZ ;  /* 0x000000090f027c10 */ /* 0x042fe2000fffe1ff */
[----:B------:R-:W-:Y:S01]  /*07b0*/  IMAD.IADD R7, R14, 0x1, -R15 ;  /* 0x000000010e077824 */ /* 0x000fe200078e0a0f */
[----:B------:R-:W-:Y:S02]  /*07c0*/  IADD3 R3, PT, PT, -R15, UR8, RZ ;  /* 0x000000080f037c10 */ /* 0x000fe4000fffe1ff */
[----:B------:R-:W-:Y:S02]  /*07d0*/  ISETP.GT.AND P0, PT, R19, R2, PT ;  /* 0x000000021300720c */ /* 0x000fe40003f04270 */
[----:B------:R-:W-:Y:S02]  /*07e0*/  ISETP.LE.AND P1, PT, R0, R7, PT ;  /* 0x000000070000720c */ /* 0x000fe40003f23270 */
[----:B------:R-:W-:-:S13]  /*07f0*/  ISETP.LE.AND P0, PT, R18, R3, !P0 ;  /* 0x000000031200720c */ /* 0x000fda0004703270 */
[----:B------:R-:W-:Y:S05]  /*0800*/  @P0 EXIT P1 ;  /* 0x000000000000094d */ /* 0x000fea0000800000 */
[----:B------:R-:W0:Y:S01]  /*0810*/  I2F.F64 R6, R15 ;  /* 0x0000000f00067312 */ /* 0x000e220000201c00 */
[----:B------:R-:W-:Y:S01]  /*0820*/  IMAD.MOV.U32 R8, RZ, RZ, 0x1 ;  /* 0x00000001ff087424 */ /* 0x000fe200078e00ff */
[----:B------:R-:W-:Y:S01]  /*0830*/  IADD3 R18, PT, PT, R15, -UR8, R18 ;  /* 0x800000080f127c10 */ /* 0x000fe2000fffe012 */
        /* <DEDUP_REMOVED lines=21> */
.L_x_7:
[----:B------:R-:W-:Y:S05]  /*0990*/  BSYNC.RECONVERGENT B0 ;  /* 0x0000000000007941 */ /* 0x000fea0003800200 */
.L_x_6:
        /* <DEDUP_REMOVED lines=47> */
[----:B--2---:R0:W1:Y:S01]  /*0c90*/  F2F.F64.F32 R10, R0 ;  /* 0x00000000000a7310 */ /* 0x0040620000201800 */
[----:B------:R-:W-:Y:S05]  /*0ca0*/  @!P0 BRA `(.L_x_9) ;  /* 0x0000000000348947 */ /* 0x000fea0003800000 */
[----:B------:R-:W-:Y:S01]  /*0cb0*/  FSETP.GEU.AND P1, PT, |R15|, 4.2275390625, PT ;  /* 0x408748000f00780b */ /* 0x000fe20003f2e200 */
[C---:B------:R-:W-:Y:S02]  /*0cc0*/  DADD R8, -|R2|.reuse, +INF ;  /* 0x7ff0000002087429 */ /* 0x040fe40000000300 */
[----:B------:R-:W-:-:S08]  /*0cd0*/  DSETP.NE.AND P0, PT, R2, RZ, PT ;  /* 0x000000ff0200722a */ /* 0x000fd00003f05000 */
[----:B------:R-:W-:Y:S02]  /*0ce0*/  FSEL R8, R8, RZ, !P0 ;  /* 0x000000ff08087208 */ /* 0x000fe40004000000 */
[----:B0-----:R-:W-:Y:S01]  /*0cf0*/  @!P1 LEA.HI R0, R6, R6, RZ, 0x1 ;  /* 0x0000000606009211 */ /* 0x001fe200078f08ff */
[----:B------:R-:W-:Y:S01]  /*0d00*/  @!P1 IMAD.MOV.U32 R2, RZ, RZ, R12 ;  /* 0x000000ffff029224 */ /* 0x000fe200078e000c */
[----:B------:R-:W-:Y:S02]  /*0d10*/  FSEL R9, R9, RZ, !P0 ;  /* 0x000000ff09097208 */ /* 0x000fe40004000000 */
[----:B------:R-:W-:-:S05]  /*0d20*/  @!P1 SHF.R.S32.HI R3, RZ, 0x1, R0 ;  /* 0x00000001ff039819 */ /* 0x000fca0000011400 */
[----:B------:R-:W-:Y:S02]  /*0d30*/  @!P1 IMAD.IADD R6, R6, 0x1, -R3 ;  /* 0x0000000106069824 */ /* 0x000fe400078e0a03 */
[----:B------:R-:W-:-:S03]  /*0d40*/  @!P1 IMAD R3, R3, 0x100000, R13 ;  /* 0x0010000003039824 */ /* 0x000fc600078e020d */
[----:B------:R-:W-:Y:S01]  /*0d50*/  @!P1 LEA R7, R6, 0x3ff00000, 0x14 ;  /* 0x3ff0000006079811 */ /* 0x000fe200078ea0ff */
[----:B------:R-:W-:-:S06]  /*0d60*/  @!P1 IMAD.MOV.U32 R6, RZ, RZ, RZ ;  /* 0x000000ffff069224 */ /* 0x000fcc00078e00ff */
[----:B------:R-:W-:-:S11]  /*0d70*/  @!P1 DMUL R8, R2, R6 ;  /* 0x0000000602089228 */ /* 0x000fd60000000000 */
.L_x_9:
[----:B------:R-:W-:Y:S05]  /*0d80*/  BSYNC.RECONVERGENT B0 ;  /* 0x0000000000007941 */ /* 0x000fea0003800200 */
.L_x_8:
[----:B-1----:R-:W-:-:S10]  /*0d90*/  DMUL R10, R10, R8 ;  /* 0x000000080a0a7228 */ /* 0x002fd40000000000 */
[----:B------:R-:W1:Y:S02]  /*0da0*/  F2F.F32.F64 R11, R10 ;  /* 0x0000000a000b7310 */ /* 0x000e640000301000 */
[----:B-1----:R-:W-:Y:S01]  /*0db0*/  STG.E desc[UR4][R4.64], R11 ;  /* 0x0000000b04007986 */ /* 0x002fe2000c101904 */
[----:B------:R-:W-:Y:S05]  /*0dc0*/  EXIT ;  /* 0x000000000000794d */ /* 0x000fea0003800000 */
        .weak           $__internal_0_$__cuda_sm20_div_rn_f64_full
        .type           $__internal_0_$__cuda_sm20_div_rn_f64_full,@function
        .size           $__internal_0_$__cuda_sm20_div_rn_f64_full,(.L_x_79 - $__internal_0_$__cuda_sm20_div_rn_f64_full)
$__internal_0_$__cuda_sm20_div_rn_f64_full:
[C---:B------:R-:W-:Y:S01]  /*0dd0*/  FSETP.GEU.AND P0, PT, |R7|.reuse, 1.469367938527859385e-39, PT ;  /* 0x001000000700780b */ /* 0x040fe20003f0e200 */
[----:B------:R-:W-:Y:S01]  /*0de0*/  IMAD.MOV.U32 R12, RZ, RZ, 0x1 ;  /* 0x00000001ff0c7424 */ /* 0x000fe200078e00ff */
[----:B------:R-:W-:Y:S01]  /*0df0*/  LOP3.LUT R2, R7, 0x800fffff, RZ, 0xc0, !PT ;  /* 0x800fffff07027812 */ /* 0x000fe200078ec0ff */
[----:B------:R-:W-:Y:S01]  /*0e00*/  IMAD.MOV.U32 R22, RZ, RZ, 0x1ca00000 ;  /* 0x1ca00000ff167424 */ /* 0x000fe200078e00ff */
[C---:B------:R-:W-:Y:S01]  /*0e10*/  FSETP.GEU.AND P2, PT, |R9|.reuse, 1.469367938527859385e-39, PT ;  /* 0x001000000900780b */ /* 0x040fe20003f4e200 */
[----:B------:R-:W-:Y:S01]  /*0e20*/  BSSY.RECONVERGENT B2, `(.L_x_10) ;  /* 0x0000052000027945 */ /* 0x000fe20003800200 */
[----:B------:R-:W-:Y:S01]  /*0e30*/  LOP3.LUT R3, R2, 0x3ff00000, RZ, 0xfc, !PT ;  /* 0x3ff0000002037812 */ /* 0x000fe200078efcff */
[----:B------:R-:W-:Y:S01]  /*0e40*/  IMAD.MOV.U32 R2, RZ, RZ, R6 ;  /* 0x000000ffff027224 */ /* 0x000fe200078e0006 */
[----:B------:R-:W-:Y:S02]  /*0e50*/  LOP3.LUT R21, R9, 0x7ff00000, RZ, 0xc0, !PT ;  /* 0x7ff0000009157812 */ /* 0x000fe400078ec0ff */
[----:B------:R-:W-:-:S03]  /*0e60*/  LOP3.LUT R24, R7, 0x7ff00000, RZ, 0xc0, !PT ;  /* 0x7ff0000007187812 */ /* 0x000fc600078ec0ff */
[----:B------:R-:W-:Y:S01]  /*0e70*/  @!P0 DMUL R2, R6, 8.98846567431157953865e+307 ;  /* 0x7fe0000006028828 */ /* 0x000fe20000000000 */
[----:B------:R-:W-:Y:S01]  /*0e80*/  ISETP.GE.U32.AND P1, PT, R21, R24, PT ;  /* 0x000000181500720c */ /* 0x000fe20003f26070 */
[----:B------:R-:W-:Y:S02]  /*0e90*/  IMAD.MOV.U32 R23, RZ, RZ, R21 ;  /* 0x000000ffff177224 */ /* 0x000fe400078e0015 */
[----:B------:R-:W-:Y:S02]  /*0ea0*/  @!P2 LOP3.LUT R14, R7, 0x7ff00000, RZ, 0xc0, !PT ;  /* 0x7ff00000070ea812 */ /* 0x000fe400078ec0ff */
[----:B------:R-:W0:Y:S02]  /*0eb0*/  MUFU.RCP64H R13, R3 ;  /* 0x00000003000d7308 */ /* 0x000e240000001800 */
[----:B------:R-:W-:Y:S02]  /*0ec0*/  @!P2 ISETP.GE.U32.AND P3, PT, R21, R14, PT ;  /* 0x0000000e1500a20c */ /* 0x000fe40003f66070 */
[----:B------:R-:W-:-:S02]  /*0ed0*/  @!P0 LOP3.LUT R24, R3, 0x7ff00000, RZ, 0xc0, !PT ;  /* 0x7ff0000003188812 */ /* 0x000fc400078ec0ff */
[----:B------:R-:W-:-:S04]  /*0ee0*/  @!P2 SEL R15, R22, 0x63400000, !P3 ;  /* 0x63400000160fa807 */ /* 0x000fc80005800000 */
[----:B------:R-:W-:-:S04]  /*0ef0*/  @!P2 LOP3.LUT R16, R15, 0x80000000, R9, 0xf8, !PT ;  /* 0x800000000f10a812 */ /* 0x000fc800078ef809 */
[----:B------:R-:W-:Y:S01]  /*0f00*/  @!P2 LOP3.LUT R17, R16, 0x100000, RZ, 0xfc, !PT ;  /* 0x001000001011a812 */ /* 0x000fe200078efcff */
[----:B------:R-:W-:Y:S01]  /*0f10*/  @!P2 IMAD.MOV.U32 R16, RZ, RZ, RZ ;  /* 0x000000ffff10a224 */ /* 0x000fe200078e00ff */
[----:B0-----:R-:W-:-:S08]  /*0f20*/  DFMA R10, R12, -R2, 1 ;  /* 0x3ff000000c0a742b */ /* 0x001fd00000000802 */
[----:B------:R-:W-:-:S08]  /*0f30*/  DFMA R10, R10, R10, R10 ;  /* 0x0000000a0a0a722b */ /* 0x000fd0000000000a */
[----:B------:R-:W-:Y:S01]  /*0f40*/  DFMA R12, R12, R10, R12 ;  /* 0x0000000a0c0c722b */ /* 0x000fe2000000000c */
[----:B------:R-:W-:Y:S01]  /*0f50*/  SEL R11, R22, 0x63400000, !P1 ;  /* 0x63400000160b7807 */ /* 0x000fe20004800000 */
[----:B------:R-:W-:-:S03]  /*0f60*/  IMAD.MOV.U32 R10, RZ, RZ, R8 ;  /* 0x000000ffff0a7224 */ /* 0x000fc600078e0008 */
[----:B------:R-:W-:-:S03]  /*0f70*/  LOP3.LUT R11, R11, 0x800fffff, R9, 0xf8, !PT ;  /* 0x800fffff0b0b7812 */ /* 0x000fc600078ef809 */
[----:B------:R-:W-:-:S03]  /*0f80*/  DFMA R14, R12, -R2, 1 ;  /* 0x3ff000000c0e742b */ /* 0x000fc60000000802 */
[----:B------:R-:W-:-:S05]  /*0f90*/  @!P2 DFMA R10, R10, 2, -R16 ;  /* 0x400000000a0aa82b */ /* 0x000fca0000000810 */
[----:B------:R-:W-:-:S05]  /*0fa0*/  DFMA R14, R12, R14, R12 ;  /* 0x0000000e0c0e722b */ /* 0x000fca000000000c */
[----:B------:R-:W-:-:S03]  /*0fb0*/  @!P2 LOP3.LUT R23, R11, 0x7ff00000, RZ, 0xc0, !PT ;  /* 0x7ff000000b17a812 */ /* 0x000fc600078ec0ff */
[----:B------:R-:W-:Y:S02]  /*0fc0*/  DMUL R12, R14, R10 ;  /* 0x0000000a0e0c7228 */ /* 0x000fe40000000000 */
[----:B------:R-:W-:-:S05]  /*0fd0*/  VIADD R25, R23, 0xffffffff ;  /* 0xffffffff17197836 */ /* 0x000fca0000000000 */
[----:B------:R-:W-:Y:S01]  /*0fe0*/  ISETP.GT.U32.AND P0, PT, R25, 0x7feffffe, PT ;  /* 0x7feffffe1900780c */ /* 0x000fe20003f04070 */
[----:B------:R-:W-:Y:S01]  /*0ff0*/  VIADD R25, R24, 0xffffffff ;  /* 0xffffffff18197836 */ /* 0x000fe20000000000 */
[----:B------:R-:W-:-:S04]  /*1000*/  DFMA R16, R12, -R2, R10 ;  /* 0x800000020c10722b */ /* 0x000fc8000000000a */
[----:B------:R-:W-:-:S04]  /*1010*/  ISETP.GT.U32.OR P0, PT, R25, 0x7feffffe, P0 ;  /* 0x7feffffe1900780c */ /* 0x000fc80000704470 */
[----:B------:R-:W-:-:S09]  /*1020*/  DFMA R12, R14, R16, R12 ;  /* 0x000000100e0c722b */ /* 0x000fd2000000000c */
[----:B------:R-:W-:Y:S05]  /*1030*/  @P0 BRA `(.L_x_11) ;  /* 0x00000000006c0947 */ /* 0x000fea0003800000 */
[----:B------:R-:W-:Y:S01]  /*1040*/  LOP3.LUT R14, R7, 0x7ff00000, RZ, 0xc0, !PT ;  /* 0x7ff00000070e7812 */ /* 0x000fe200078ec0ff */
[----:B------:R-:W-:-:S03]  /*1050*/  IMAD.MOV.U32 R16, RZ, RZ, RZ ;  /* 0x000000ffff107224 */ /* 0x000fc600078e00ff */
[CC--:B------:R-:W-:Y:S02]  /*1060*/  VIADDMNMX R8, R21.reuse, -R14.reuse, 0xb9600000, !PT ;  /* 0xb960000015087446 */ /* 0x0c0fe4000780090e */
[----:B------:R-:W-:Y:S02]  /*1070*/  ISETP.GE.U32.AND P0, PT, R21, R14, PT ;  /* 0x0000000e1500720c */ /* 0x000fe40003f06070 */
[----:B------:R-:W-:Y:S02]  /*1080*/  VIMNMX R8, PT, PT, R8, 0x46a00000, PT ;  /* 0x46a0000008087848 */ /* 0x000fe40003fe0100 */
[----:B------:R-:W-:-:S05]  /*1090*/  SEL R9, R22, 0x63400000, !P0 ;  /* 0x6340000016097807 */ /* 0x000fca0004000000 */
[----:B------:R-:W-:-:S04]  /*10a0*/  IMAD.IADD R8, R8, 0x1, -R9 ;  /* 0x0000000108087824 */ /* 0x000fc800078e0a09 */
[----:B------:R-:W-:-:S06]  /*10b0*/  VIADD R17, R8, 0x7fe00000 ;  /* 0x7fe0000008117836 */ /* 0x000fcc0000000000 */
[----:B------:R-:W-:-:S10]  /*10c0*/  DMUL R14, R12, R16 ;  /* 0x000000100c0e7228 */ /* 0x000fd40000000000 */
[----:B------:R-:W-:-:S13]  /*10d0*/  FSETP.GTU.AND P0, PT, |R15|, 1.469367938527859385e-39, PT ;  /* 0x001000000f00780b */ /* 0x000fda0003f0c200 */
[----:B------:R-:W-:Y:S05]  /*10e0*/  @P0 BRA `(.L_x_12) ;  /* 0x0000000000940947 */ /* 0x000fea0003800000 */
[----:B------:R-:W-:Y:S01]  /*10f0*/  DFMA R2, R12, -R2, R10 ;  /* 0x800000020c02722b */ /* 0x000fe2000000000a */
[----:B------:R-:W-:-:S09]  /*1100*/  IMAD.MOV.U32 R16, RZ, RZ, RZ ;  /* 0x000000ffff107224 */ /* 0x000fd200078e00ff */
[C---:B------:R-:W-:Y:S02]  /*1110*/  FSETP.NEU.AND P0, PT, R3.reuse, RZ, PT ;  /* 0x000000ff0300720b */ /* 0x040fe40003f0d000 */
[----:B------:R-:W-:-:S04]  /*1120*/  LOP3.LUT R7, R3, 0x80000000, R7, 0x48, !PT ;  /* 0x8000000003077812 */ /* 0x000fc800078e4807 */
[----:B------:R-:W-:-:S07]  /*1130*/  LOP3.LUT R17, R7, R17, RZ, 0xfc, !PT ;  /* 0x0000001107117212 */ /* 0x000fce00078efcff */
[----:B------:R-:W-:Y:S05]  /*1140*/  @!P0 BRA `(.L_x_12) ;  /* 0x00000000007c8947 */ /* 0x000fea0003800000 */
[----:B------:R-:W-:Y:S02]  /*1150*/  IMAD.MOV R3, RZ, RZ, -R8 ;  /* 0x000000ffff037224 */ /* 0x000fe400078e0a08 */
[----:B------:R-:W-:-:S06]  /*1160*/  IMAD.MOV.U32 R2, RZ, RZ, RZ ;  /* 0x000000ffff027224 */ /* 0x000fcc00078e00ff */
[----:B------:R-:W-:Y:S02]  /*1170*/  DFMA R2, R14, -R2, R12 ;  /* 0x800000020e02722b */ /* 0x000fe4000000000c */
[----:B------:R-:W-:-:S04]  /*1180*/  DMUL.RP R12, R12, R16 ;  /* 0x000000100c0c7228 */ /* 0x000fc80000008000 */
[----:B------:R-:W-:-:S04]  /*1190*/  IADD3 R2, PT, PT, -R8, -0x43300000, RZ ;  /* 0xbcd0000008027810 */ /* 0x000fc80007ffe1ff */
[----:B------:R-:W-:Y:S02]  /*11a0*/  FSETP.NEU.AND P0, PT, |R3|, R2, PT ;  /* 0x000000020300720b */ /* 0x000fe40003f0d200 */
[----:B------:R-:W-:Y:S02]  /*11b0*/  LOP3.LUT R7, R13, R7, RZ, 0x3c, !PT ;  /* 0x000000070d077212 */ /* 0x000fe400078e3cff */
[----:B------:R-:W-:Y:S02]  /*11c0*/  FSEL R14, R12, R14, !P0 ;  /* 0x0000000e0c0e7208 */ /* 0x000fe40004000000 */
[----:B------:R-:W-:Y:S01]  /*11d0*/  FSEL R15, R7, R15, !P0 ;  /* 0x0000000f070f7208 */ /* 0x000fe20004000000 */
[----:B------:R-:W-:Y:S06]  /*11e0*/  BRA `(.L_x_12) ;  /* 0x0000000000547947 */ /* 0x000fec0003800000 */
.L_x_11:
[----:B------:R-:W-:-:S14]  /*11f0*/  DSETP.NAN.AND P0, PT, R8, R8, PT ;  /* 0x000000080800722a */ /* 0x000fdc0003f08000 */
[----:B------:R-:W-:Y:S05]  /*1200*/  @P0 BRA `(.L_x_13) ;  /* 0x0000000000440947 */ /* 0x000fea0003800000 */
[----:B------:R-:W-:-:S14]  /*1210*/  DSETP.NAN.AND P0, PT, R6, R6, PT ;  /* 0x000000060600722a */ /* 0x000fdc0003f08000 */
[----:B------:R-:W-:Y:S05]  /*1220*/  @P0 BRA `(.L_x_14) ;  /* 0x0000000000300947 */ /* 0x000fea0003800000 */
[----:B------:R-:W-:Y:S01]  /*1230*/  ISETP.NE.AND P0, PT, R23, R24, PT ;  /* 0x000000181700720c */ /* 0x000fe20003f05270 */
[----:B------:R-:W-:Y:S02]  /*1240*/  IMAD.MOV.U32 R14, RZ, RZ, 0x0 ;  /* 0x00000000ff0e7424 */ /* 0x000fe400078e00ff */
[----:B------:R-:W-:-:S10]  /*1250*/  IMAD.MOV.U32 R15, RZ, RZ, -0x80000 ;  /* 0xfff80000ff0f7424 */ /* 0x000fd400078e00ff */
[----:B------:R-:W-:Y:S05]  /*1260*/  @!P0 BRA `(.L_x_12) ;  /* 0x0000000000348947 */ /* 0x000fea0003800000 */
[----:B------:R-:W-:Y:S02]  /*1270*/  ISETP.NE.AND P0, PT, R23, 0x7ff00000, PT ;  /* 0x7ff000001700780c */ /* 0x000fe40003f05270 */
[----:B------:R-:W-:Y:S02]  /*1280*/  LOP3.LUT R15, R9, 0x80000000, R7, 0x48, !PT ;  /* 0x80000000090f7812 */ /* 0x000fe400078e4807 */
[----:B------:R-:W-:-:S13]  /*1290*/  ISETP.EQ.OR P0, PT, R24, RZ, !P0 ;  /* 0x000000ff1800720c */ /* 0x000fda0004702670 */
[----:B------:R-:W-:Y:S01]  /*12a0*/  @P0 LOP3.LUT R2, R15, 0x7ff00000, RZ, 0xfc, !PT ;  /* 0x7ff000000f020812 */ /* 0x000fe200078efcff */
[----:B------:R-:W-:Y:S02]  /*12b0*/  @!P0 IMAD.MOV.U32 R14, RZ, RZ, RZ ;  /* 0x000000ffff0e8224 */ /* 0x000fe400078e00ff */
[----:B------:R-:W-:Y:S02]  /*12c0*/  @P0 IMAD.MOV.U32 R14, RZ, RZ, RZ ;  /* 0x000000ffff0e0224 */ /* 0x000fe400078e00ff */
[----:B------:R-:W-:Y:S01]  /*12d0*/  @P0 IMAD.MOV.U32 R15, RZ, RZ, R2 ;  /* 0x000000ffff0f0224 */ /* 0x000fe200078e0002 */
[----:B------:R-:W-:Y:S06]  /*12e0*/  BRA `(.L_x_12) ;  /* 0x0000000000147947 */ /* 0x000fec0003800000 */
.L_x_14:
[----:B------:R-:W-:Y:S01]  /*12f0*/  LOP3.LUT R15, R7, 0x80000, RZ, 0xfc, !PT ;  /* 0x00080000070f7812 */ /* 0x000fe200078efcff */
[----:B------:R-:W-:Y:S01]  /*1300*/  IMAD.MOV.U32 R14, RZ, RZ, R6 ;  /* 0x000000ffff0e7224 */ /* 0x000fe200078e0006 */
[----:B------:R-:W-:Y:S06]  /*1310*/  BRA `(.L_x_12) ;  /* 0x0000000000087947 */ /* 0x000fec0003800000 */
.L_x_13:
[----:B------:R-:W-:Y:S01]  /*1320*/  LOP3.LUT R15, R9, 0x80000, RZ, 0xfc, !PT ;  /* 0x00080000090f7812 */ /* 0x000fe200078efcff */
[----:B------:R-:W-:-:S07]  /*1330*/  IMAD.MOV.U32 R14, RZ, RZ, R8 ;  /* 0x000000ffff0e7224 */ /* 0x000fce00078e0008 */
.L_x_12:
[----:B------:R-:W-:Y:S05]  /*1340*/  BSYNC.RECONVERGENT B2 ;  /* 0x0000000000027941 */ /* 0x000fea0003800200 */
.L_x_10:
[----:B------:R-:W-:Y:S02]  /*1350*/  IMAD.MOV.U32 R21, RZ, RZ, 0x0 ;  /* 0x00000000ff157424 */ /* 0x000fe400078e00ff */
[----:B------:R-:W-:Y:S02]  /*1360*/  IMAD.MOV.U32 R2, RZ, RZ, R14 ;  /* 0x000000ffff027224 */ /* 0x000fe400078e000e */
[----:B------:R-:W-:Y:S01]  /*1370*/  IMAD.MOV.U32 R3, RZ, RZ, R15 ;  /* 0x000000ffff037224 */ /* 0x000fe200078e000f */
[----:B------:R-:W-:Y:S06]  /*1380*/  RET.REL.NODEC R20 `(_Z12spongeKernelPfiiii) ;  /* 0xffffffec141c7950 */ /* 0x000fec0003c3ffff */
.L_x_15:
[----:B------:R-:W-:-:S00]  /*1390*/  BRA `(.L_x_15) ;  /* 0xfffffffc00fc7947 */ /* 0x000fc0000383ffff */
[----:B------:R-:W-:-:S00]  /*13a0*/  NOP ;  /* 0x0000000000007918 */ /* 0x000fc00000000000 */
        /* <DEDUP_REMOVED lines=13> */
.L_x_79:


//--------------------- .text._Z8freeSurfPfiiii   --------------------------
	.section	.text._Z8freeSurfPfiiii,"ax",@progbits
	.align	128
        .global         _Z8freeSurfPfiiii
        .type           _Z8freeSurfPfiiii,@function
        .size           _Z8freeSurfPfiiii,(.L_x_82 - _Z8freeSurfPfiiii)
        .other          _Z8freeSurfPfiiii,@"STO_CUDA_ENTRY STV_DEFAULT"
_Z8freeSurfPfiiii:
.text._Z8freeSurfPfiiii:
        /* <DEDUP_REMOVED lines=21> */
[----:B------:R-:W2:Y:S01]  /*0150*/  LDCU.64 UR4, c[0x0][0x358] ;  /* 0x00006b00ff0477ac */ /* 0x000ea20008000a00 */
[----:B0-----:R-:W-:-:S04]  /*0160*/  IMAD R5, R4, UR6, R5 ;  /* 0x0000000604057c24 */ /* 0x001fc8000f8e0205 */
[----:B------:R-:W-:-:S04]  /*0170*/  IMAD R5, R5, UR8, R0 ;  /* 0x0000000805057c24 */ /* 0x000fc8000f8e0200 */
[----:B-1----:R-:W-:-:S05]  /*0180*/  IMAD.WIDE R2, R5, 0x4, R2 ;  /* 0x0000000405027825 */ /* 0x002fca00078e0202 */
[----:B--2---:R-:W-:Y:S01]  /*0190*/  STG.E desc[UR4][R2.64], RZ ;  /* 0x000000ff02007986 */ /* 0x004fe2000c101904 */
[----:B------:R-:W-:Y:S05]  /*01a0*/  EXIT ;  /* 0x000000000000794d */ /* 0x000fea0003800000 */
.L_x_16:
        /* <DEDUP_REMOVED lines=13> */
.L_x_82:


//--------------------- .text._Z18lint3d_extract_gpuPfiiiiiS_PiS0_S0_S_S_S_S_S_S_S_S_ --------------------------
	.section	.text._Z18lint3d_extract_gpuPfiiiiiS_PiS0_S0_S_S_S_S_S_S_S_S_,"ax",@progbits
	.align	128
        .global         _Z18lint3d_extract_gpuPfiiiiiS_PiS0_S0_S_S_S_S_S_S_S_S_
        .type           _Z18lint3d_extract_gpuPfiiiiiS_PiS0_S0_S_S_S_S_S_S_S_S_,@function
        .size           _Z18lint3d_extract_gpuPfiiiiiS_PiS0_S0_S_S_S_S_S_S_S_S_,(.L_x_83 - _Z18lint3d_extract_gpuPfiiiiiS_PiS0_S0_S_S_S_S_S_S_S_S_)
        .other          _Z18lint3d_extract_gpuPfiiiiiS_PiS0_S0_S_S_S_S_S_S_S_S_,@"STO_CUDA_ENTRY STV_DEFAULT"
_Z18lint3d_extract_gpuPfiiiiiS_PiS0_S0_S_S_S_S_S_S_S_S_:
.text._Z18lint3d_extract_gpuPfiiiiiS_PiS0_S0_S_S_S_S_S_S_S_S_:
[----:B------:R-:W-:Y:S01]  /*0000*/  LDC R1, c[0x0][0x37c] ;  /* 0x0000df00ff017b82 */ /* 0x000fe20000000800 */
[----:B------:R-:W0:Y:S07]  /*0010*/  S2R R23, SR_TID.X ;  /* 0x0000000000177919 */ /* 0x000e2e0000002100 */
[----:B------:R-:W0:Y:S01]  /*0020*/  S2UR UR4, SR_CTAID.X ;  /* 0x00000000000479c3 */ /* 0x000e220000002500 */
[----:B------:R-:W1:Y:S07]  /*0030*/  LDCU UR6, c[0x0][0x38c] ;  /* 0x00007180ff0677ac */ /* 0x000e6e0008000800 */
[----:B------:R-:W0:Y:S02]  /*0040*/  LDC R0, c[0x0][0x360] ;  /* 0x0000d800ff007b82 */ /* 0x000e240000000800 */
[----:B0-----:R-:W-:-:S05]  /*0050*/  IMAD R23, R0, UR4, R23 ;  /* 0x0000000400177c24 */ /* 0x001fca000f8e0217 */
[----:B-1----:R-:W-:-:S13]  /*0060*/  ISETP.GE.AND P0, PT, R23, UR6, PT ;  /* 0x0000000617007c0c */ /* 0x002fda000bf06270 */
[----:B------:R-:W-:Y:S05]  /*0070*/  @P0 EXIT ;  /* 0x000000000000094d */ /* 0x000fea0003800000 */
[----:B------:R-:W0:Y:S01]  /*0080*/  LDC.64 R2, c[0x0][0x3b0] ;  /* 0x0000ec00ff027b82 */ /* 0x000e220000000a00 */
[----:B------:R-:W1:Y:S01]  /*0090*/  LDCU.64 UR4, c[0x0][0x358] ;  /* 0x00006b00ff0477ac */ /* 0x000e620008000a00 */
[----:B------:R-:W2:Y:S06]  /*00a0*/  LDCU UR7, c[0x0][0x398] ;  /* 0x00007300ff0777ac */ /* 0x000eac0008000800 */
[----:B------:R-:W3:Y:S08]  /*00b0*/  LDC.64 R4, c[0x0][0x3b8] ;  /* 0x0000ee00ff047b82 */ /* 0x000ef00000000a00 */
[----:B------:R-:W4:Y:S01]  /*00c0*/  LDC.64 R8, c[0x0][0x3a8] ;  /* 0x0000ea00ff087b82 */ /* 0x000f220000000a00 */
[----:B0-----:R-:W-:-:S07]  /*00d0*/  IMAD.WIDE R2, R23, 0x4, R2 ;  /* 0x0000000417027825 */ /* 0x001fce00078e0202 */
[----:B------:R-:W2:Y:S01]  /*00e0*/  LDC R27, c[0x0][0x390] ;  /* 0x0000e400ff1b7b82 */ /* 0x000ea20000000800 */
[----:B-1----:R-:W5:Y:S01]  /*00f0*/  LDG.E R2, desc[UR4][R2.64] ;  /* 0x0000000402027981 */ /* 0x002f62000c1e1900 */
[----:B---3--:R-:W-:-:S06]  /*0100*/  IMAD.WIDE R4, R23, 0x4, R4 ;  /* 0x0000000417047825 */ /* 0x008fcc00078e0204 */
[----:B------:R-:W0:Y:S01]  /*0110*/  LDC.64 R18, c[0x0][0x3a0] ;  /* 0x0000e800ff127b82 */ /* 0x000e220000000a00 */
[----:B------:R-:W5:Y:S01]  /*0120*/  LDG.E R5, desc[UR4][R4.64] ;  /* 0x0000000404057981 */ /* 0x000f62000c1e1900 */
[----:B----4-:R-:W-:-:S06]  /*0130*/  IMAD.WIDE R8, R23, 0x4, R8 ;  /* 0x0000000417087825 */ /* 0x010fcc00078e0208 */
[----:B------:R-:W1:Y:S01]  /*0140*/  LDC.64 R6, c[0x0][0x3c8] ;  /* 0x0000f200ff067b82 */ /* 0x000e620000000a00 */
[----:B------:R-:W3:Y:S07]  /*0150*/  LDG.E R8, desc[UR4][R8.64] ;  /* 0x0000000408087981 */ /* 0x000eee000c1e1900 */
[----:B------:R-:W4:Y:S08]  /*0160*/  LDC.64 R10, c[0x0][0x3c0] ;  /* 0x0000f000ff0a7b82 */ /* 0x000f300000000a00 */
[----:B------:R-:W2:Y:S08]  /*0170*/  LDC.64 R12, c[0x0][0x3d0] ;  /* 0x0000f400ff0c7b82 */ /* 0x000eb00000000a00 */
[----:B------:R-:W0:Y:S01]  /*0180*/  LDC.64 R14, c[0x0][0x3d8] ;  /* 0x0000f600ff0e7b82 */ /* 0x000e220000000a00 */
[----:B-1----:R-:W-:-:S06]  /*0190*/  IMAD.WIDE R24, R23, 0x4, R6 ;  /* 0x0000000417187825 */ /* 0x002fcc00078e0206 */
[----:B------:R-:W3:Y:S01]  /*01a0*/  LDG.E R25, desc[UR4][R24.64] ;  /* 0x0000000418197981 */ /* 0x000ee2000c1e1900 */
[----:B------:R-:W1:Y:S01]  /*01b0*/  LDC.64 R6, c[0x0][0x3f0] ;  /* 0x0000fc00ff067b82 */ /* 0x000e620000000a00 */
[----:B----4-:R-:W-:-:S07]  /*01c0*/  IMAD.WIDE R28, R23, 0x4, R10 ;  /* 0x00000004171c7825 */ /* 0x010fce00078e020a */
[----:B------:R-:W4:Y:S01]  /*01d0*/  LDC.64 R10, c[0x0][0x3f8] ;  /* 0x0000fe00ff0a7b82 */ /* 0x000f220000000a00 */
[----:B--2---:R-:W-:-:S04]  /*01e0*/  IMAD.WIDE R12, R23, 0x4, R12 ;  /* 0x00000004170c7825 */ /* 0x004fc800078e020c */
[----:B------:R-:W-:Y:S02]  /*01f0*/  IMAD R17, R27, UR7, RZ ;  /* 0x000000071b117c24 */ /* 0x000fe4000f8e02ff */
[----:B------:R-:W2:Y:S01]  /*0200*/  LDG.E R13, desc[UR4][R12.64] ;  /* 0x000000040c0d7981 */ /* 0x000ea2000c1e1900 */
[----:B0-----:R-:W-:-:S06]  /*0210*/  IMAD.WIDE R14, R23, 0x4, R14 ;  /* 0x00000004170e7825 */ /* 0x001fcc00078e020e */
[----:B------:R-:W2:Y:S01]  /*0220*/  LDG.E R15, desc[UR4][R14.64] ;  /* 0x000000040e0f7981 */ /* 0x000ea2000c1e1900 */
[----:B-1----:R-:W-:-:S06]  /*0230*/  IMAD.WIDE R6, R23, 0x4, R6 ;  /* 0x0000000417067825 */ /* 0x002fcc00078e0206 */
[----:B------:R-:W2:Y:S01]  /*0240*/  LDG.E R7, desc[UR4][R6.64] ;  /* 0x0000000406077981 */ /* 0x000ea2000c1e1900 */
[----:B----4-:R-:W-:-:S06]  /*0250*/  IMAD.WIDE R10, R23, 0x4, R10 ;  /* 0x00000004170a7825 */ /* 0x010fcc00078e020a */
[----:B------:R-:W4:Y:S01]  /*0260*/  LDG.E R11, desc[UR4][R10.64] ;  /* 0x000000040a0b7981 */ /* 0x000f22000c1e1900 */
[----:B-----5:R-:W-:Y:S02]  /*0270*/  IMAD R0, R2, UR7, R5 ;  /* 0x0000000702007c24 */ /* 0x020fe4000f8e0205 */
[----:B------:R-:W0:Y:S02]  /*0280*/  LDC.64 R4, c[0x0][0x3e0] ;  /* 0x0000f800ff047b82 */ /* 0x000e240000000a00 */
[----:B---3--:R-:W-:Y:S02]  /*0290*/  IMAD R3, R0, R27, R8 ;  /* 0x0000001b00037224 */ /* 0x008fe400078e0208 */
[----:B------:R-:W3:Y:S02]  /*02a0*/  LDG.E R0, desc[UR4][R28.64] ;  /* 0x000000041c007981 */ /* 0x000ee4000c1e1900 */
[----:B------:R-:W-:Y:S02]  /*02b0*/  IMAD.WIDE R18, R3, 0x4, R18 ;  /* 0x0000000403127825 */ /* 0x000fe400078e0212 */
[----:B------:R-:W1:Y:S03]  /*02c0*/  LDC.64 R2, c[0x0][0x3e8] ;  /* 0x0000fa00ff027b82 */ /* 0x000e660000000a00 */
[----:B------:R-:W3:Y:S01]  /*02d0*/  LDG.E R21, desc[UR4][R18.64] ;  /* 0x0000000412157981 */ /* 0x000ee2000c1e1900 */
[----:B------:R-:W-:-:S03]  /*02e0*/  IMAD.WIDE R8, R27, 0x4, R18 ;  /* 0x000000041b087825 */ /* 0x000fc600078e0212 */
[----:B------:R5:W2:Y:S04]  /*02f0*/  LDG.E R22, desc[UR4][R18.64+0x4] ;  /* 0x0000040412167981 */ /* 0x000aa8000c1e1900 */
[----:B------:R-:W4:Y:S01]  /*0300*/  LDG.E R20, desc[UR4][R8.64] ;  /* 0x0000000408147981 */ /* 0x000f22000c1e1900 */
[----:B------:R-:W-:-:S03]  /*0310*/  IMAD.WIDE R16, R17, 0x4, R18 ;  /* 0x0000000411107825 */ /* 0x000fc600078e0212 */
[----:B------:R1:W2:Y:S01]  /*0320*/  LDG.E R24, desc[UR4][R8.64+0x4] ;  /* 0x0000040408187981 */ /* 0x0002a2000c1e1900 */
[----:B0-----:R-:W-:Y:S01]  /*0330*/  IMAD.WIDE R4, R23, 0x4, R4 ;  /* 0x0000000417047825 */ /* 0x001fe200078e0204 */
[----:B-----5:R-:W0:Y:S02]  /*0340*/  LDC R18, c[0x0][0x388] ;  /* 0x0000e200ff127b82 */ /* 0x020e240000000800 */
[----:B------:R-:W5:Y:S01]  /*0350*/  LDG.E R29, desc[UR4][R16.64] ;  /* 0x00000004101d7981 */ /* 0x000f62000c1e1900 */
[----:B------:R-:W-:-:S03]  /*0360*/  IMAD.WIDE R26, R27, 0x4, R16 ;  /* 0x000000041b1a7825 */ /* 0x000fc600078e0210 */
[----:B------:R-:W5:Y:S01]  /*0370*/  LDG.E R4, desc[UR4][R4.64] ;  /* 0x0000000404047981 */ /* 0x000f62000c1e1900 */
[----:B-1----:R-:W-:Y:S01]  /*0380*/  IMAD.WIDE R2, R23, 0x4, R2 ;  /* 0x0000000417027825 */ /* 0x002fe200078e0202 */
[----:B------:R-:W1:Y:S02]  /*0390*/  LDC.64 R8, c[0x0][0x380] ;  /* 0x0000e000ff087b82 */ /* 0x000e640000000a00 */
[----:B------:R-:W5:Y:S04]  /*03a0*/  LDG.E R19, desc[UR4][R26.64] ;  /* 0x000000041a137981 */ /* 0x000f68000c1e1900 */
[----:B------:R-:W5:Y:S04]  /*03b0*/  LDG.E R2, desc[UR4][R2.64] ;  /* 0x0000000402027981 */ /* 0x000f68000c1e1900 */
[----:B------:R-:W5:Y:S04]  /*03c0*/  LDG.E R12, desc[UR4][R16.64+0x4] ;  /* 0x00000404100c7981 */ /* 0x000f68000c1e1900 */
[----:B------:R-:W5:Y:S01]  /*03d0*/  LDG.E R14, desc[UR4][R26.64+0x4] ;  /* 0x000004041a0e7981 */ /* 0x000f62000c1e1900 */
[----:B0-----:R-:W-:-:S04]  /*03e0*/  IMAD R23, R18, UR6, R23 ;  /* 0x0000000612177c24 */ /* 0x001fc8000f8e0217 */
[----:B-1----:R-:W-:-:S04]  /*03f0*/  IMAD.WIDE R8, R23, 0x4, R8 ;  /* 0x0000000417087825 */ /* 0x002fc800078e0208 */
[----:B----4-:R-:W-:-:S04]  /*0400*/  FMUL R20, R20, R25 ;  /* 0x0000001914147220 */ /* 0x010fc80000400000 */
[----:B---3--:R-:W-:-:S04]  /*0410*/  FFMA R21, R21, R0, R20 ;  /* 0x0000000015157223 */ /* 0x008fc80000000014 */
[----:B--2---:R-:W-:-:S04]  /*0420*/  FFMA R13, R22, R13, R21 ;  /* 0x0000000d160d7223 */ /* 0x004fc80000000015 */
[----:B------:R-:W-:-:S04]  /*0430*/  FFMA R24, R24, R15, R13 ;  /* 0x0000000f18187223 */ /* 0x000fc8000000000d */
[----:B-----5:R-:W-:-:S04]  /*0440*/  FFMA R4, R29, R4, R24 ;  /* 0x000000041d047223 */ /* 0x020fc80000000018 */
[----:B------:R-:W-:-:S04]  /*0450*/  FFMA R19, R19, R2, R4 ;  /* 0x0000000213137223 */ /* 0x000fc80000000004 */
[----:B------:R-:W-:-:S04]  /*0460*/  FFMA R7, R12, R7, R19 ;  /* 0x000000070c077223 */ /* 0x000fc80000000013 */
[----:B------:R-:W-:-:S05]  /*0470*/  FFMA R7, R14, R11, R7 ;  /* 0x0000000b0e077223 */ /* 0x000fca0000000007 */
[----:B------:R-:W-:Y:S01]  /*0480*/  STG.E desc[UR4][R8.64], R7 ;  /* 0x0000000708007986 */ /* 0x000fe2000c101904 */
[----:B------:R-:W-:Y:S05]  /*0490*/  EXIT ;  /* 0x000000000000794d */ /* 0x000fea0003800000 */
.L_x_17:
        /* <DEDUP_REMOVED lines=14> */
.L_x_83:


//--------------------- .text._Z5shiftPfS_S_iii   --------------------------
	.section	.text._Z5shiftPfS_S_iii,"ax",@progbits
	.align	128
        .global         _Z5shiftPfS_S_iii
        .type           _Z5shiftPfS_S_iii,@function
        .size           _Z5shiftPfS_S_iii,(.L_x_84 - _Z5shiftPfS_S_iii)
        .other          _Z5shiftPfS_S_iii,@"STO_CUDA_ENTRY STV_DEFAULT"
_Z5shiftPfS_S_iii:
.text._Z5shiftPfS_S_iii:
        /* <DEDUP_REMOVED lines=19> */
[----:B------:R-:W0:Y:S01]  /*0130*/  LDC.64 R2, c[0x0][0x388] ;  /* 0x0000e200ff027b82 */ /* 0x000e220000000a00 */
[----:B------:R-:W1:Y:S01]  /*0140*/  LDCU.64 UR4, c[0x0][0x358] ;  /* 0x00006b00ff0477ac */ /* 0x000e620008000a00 */
[----:B------:R-:W-:-:S04]  /*0150*/  IMAD R5, R4, UR7, R5 ;  /* 0x0000000704057c24 */ /* 0x000fc8000f8e0205 */
[----:B------:R-:W-:Y:S02]  /*0160*/  IMAD R9, R5, UR8, R0 ;  /* 0x0000000805097c24 */ /* 0x000fe4000f8e0200 */
[----:B------:R-:W2:Y:S08]  /*0170*/  LDC.64 R4, c[0x0][0x390] ;  /* 0x0000e400ff047b82 */ /* 0x000eb00000000a00 */
[----:B------:R-:W3:Y:S01]  /*0180*/  LDC.64 R6, c[0x0][0x380] ;  /* 0x0000e000ff067b82 */ /* 0x000ee20000000a00 */
[----:B0-----:R-:W-:-:S05]  /*0190*/  IMAD.WIDE R2, R9, 0x4, R2 ;  /* 0x0000000409027825 */ /* 0x001fca00078e0202 */
[----:B-1----:R-:W4:Y:S01]  /*01a0*/  LDG.E R11, desc[UR4][R2.64] ;  /* 0x00000004020b7981 */ /* 0x002f22000c1e1900 */
[----:B--2---:R-:W-:-:S04]  /*01b0*/  IMAD.WIDE R4, R9, 0x4, R4 ;  /* 0x0000000409047825 */ /* 0x004fc800078e0204 */
[----:B---3--:R-:W-:Y:S01]  /*01c0*/  IMAD.WIDE R6, R9, 0x4, R6 ;  /* 0x0000000409067825 */ /* 0x008fe200078e0206 */
[----:B----4-:R-:W-:Y:S05]  /*01d0*/  STG.E desc[UR4][R4.64], R11 ;  /* 0x0000000b04007986 */ /* 0x010fea000c101904 */
[----:B------:R-:W2:Y:S04]  /*01e0*/  LDG.E R7, desc[UR4][R6.64] ;  /* 0x0000000406077981 */ /* 0x000ea8000c1e1900 */
[----:B--2---:R-:W-:Y:S01]  /*01f0*/  STG.E desc[UR4][R2.64], R7 ;  /* 0x0000000702007986 */ /* 0x004fe2000c101904 */
[----:B------:R-:W-:Y:S05]  /*0200*/  EXIT ;  /* 0x000000000000794d */ /* 0x000fea0003800000 */
.L_x_18:
        /* <DEDUP_REMOVED lines=15> */
.L_x_84:


//--------------------- .text._Z5solvePfS_S_S_ffffiii --------------------------
	.section	.text._Z5solvePfS_S_S_ffffiii,"ax",@progbits
	.align	128
        .global         _Z5solvePfS_S_S_ffffiii
        .type           _Z5solvePfS_S_S_ffffiii,@function
        .size           _Z5solvePfS_S_S_ffffiii,(.L_x_80 - _Z5solvePfS_S_S_ffffiii)
        .other          _Z5solvePfS_S_S_ffffiii,@"STO_CUDA_ENTRY STV_DEFAULT"
_Z5solvePfS_S_S_ffffiii:
.text._Z5solvePfS_S_S_ffffiii:
[----:B------:R-:W-:Y:S01]  /*0000*/  LDC R1, c[0x0][0x37c] ;  /* 0x0000df00ff017b82 */ /* 0x000fe20000000800 */
[----:B------:R-:W0:Y:S07]  /*0010*/  S2R R5, SR_TID.Z ;  /* 0x0000000000057919 */ /* 0x000e2e0000002300 */
[----:B------:R-:W1:Y:S01]  /*0020*/  LDC R0, c[0x0][0x360] ;  /* 0x0000d800ff007b82 */ /* 0x000e620000000800 */
[----:B------:R-:W2:Y:S01]  /*0030*/  LDCU.64 UR8, c[0x0][0x3b0] ;  /* 0x00007600ff0877ac */ /* 0x000ea20008000a00 */
[----:B------:R-:W1:Y:S01]  /*0040*/  S2R R11, SR_TID.X ;  /* 0x00000000000b7919 */ /* 0x000e620000002100 */
[----:B------:R-:W3:Y:S05]  /*0050*/  S2R R2, SR_TID.Y ;  /* 0x0000000000027919 */ /* 0x000eea0000002200 */
[----:B------:R-:W3:Y:S08]  /*0060*/  LDC R3, c[0x0][0x364] ;  /* 0x0000d900ff037b82 */ /* 0x000ef00000000800 */
[----:B------:R-:W0:Y:S08]  /*0070*/  S2UR UR6, SR_CTAID.Z ;  /* 0x00000000000679c3 */ /* 0x000e300000002700 */
[----:B------:R-:W0:Y:S08]  /*0080*/  LDC R4, c[0x0][0x368] ;  /* 0x0000da00ff047b82 */ /* 0x000e300000000800 */
[----:B------:R-:W1:Y:S08]  /*0090*/  S2UR UR4, SR_CTAID.X ;  /* 0x00000000000479c3 */ /* 0x000e700000002500 */
[----:B------:R-:W3:Y:S08]  /*00a0*/  S2UR UR5, SR_CTAID.Y ;  /* 0x00000000000579c3 */ /* 0x000ef00000002600 */
[----:B------:R-:W4:Y:S01]  /*00b0*/  LDC R7, c[0x0][0x3b8] ;  /* 0x0000ee00ff077b82 */ /* 0x000f220000000800 */
[----:B0-----:R-:W-:-:S05]  /*00c0*/  IMAD R5, R4, UR6, R5 ;  /* 0x0000000604057c24 */ /* 0x001fca000f8e0205 */
[----:B--2---:R-:W-:Y:S01]  /*00d0*/  ISETP.GE.AND P0, PT, R5, UR9, PT ;  /* 0x0000000905007c0c */ /* 0x004fe2000bf06270 */
[----:B-1----:R-:W-:-:S05]  /*00e0*/  IMAD R11, R0, UR4, R11 ;  /* 0x00000004000b7c24 */ /* 0x002fca000f8e020b */
[----:B------:R-:W-:Y:S01]  /*00f0*/  ISETP.GE.OR P0, PT, R11, UR8, P0 ;  /* 0x000000080b007c0c */ /* 0x000fe20008706670 */
[----:B---3--:R-:W-:-:S05]  /*0100*/  IMAD R0, R3, UR5, R2 ;  /* 0x0000000503007c24 */ /* 0x008fca000f8e0202 */
[----:B----4-:R-:W-:-:S13]  /*0110*/  ISETP.GE.OR P0, PT, R0, R7, P0 ;  /* 0x000000070000720c */ /* 0x010fda0000706670 */
[----:B------:R-:W-:Y:S05]  /*0120*/  @P0 EXIT ;  /* 0x000000000000094d */ /* 0x000fea0003800000 */
[----:B------:R-:W-:Y:S02]  /*0130*/  UIADD3 UR4, UPT, UPT, UR8, -0x4, URZ ;  /* 0xfffffffc08047890 */ /* 0x000fe4000fffe0ff */
[----:B------:R-:W-:Y:S01]  /*0140*/  IMAD R10, R0, UR8, RZ ;  /* 0x00000008000a7c24 */ /* 0x000fe2000f8e02ff */
[----:B------:R-:W0:Y:S01]  /*0150*/  LDCU.64 UR6, c[0x0][0x358] ;  /* 0x00006b00ff0677ac */ /* 0x000e220008000a00 */
[----:B------:R-:W-:Y:S02]  /*0160*/  IMAD R9, R5, UR8, RZ ;  /* 0x0000000805097c24 */ /* 0x000fe4000f8e02ff */
[----:B------:R-:W-:Y:S01]  /*0170*/  IMAD R10, R10, UR9, RZ ;  /* 0x000000090a0a7c24 */ /* 0x000fe2000f8e02ff */
[----:B------:R-:W-:Y:S01]  /*0180*/  ISETP.GE.AND P0, PT, R11, UR4, PT ;  /* 0x000000040b007c0c */ /* 0x000fe2000bf06270 */
[----:B------:R-:W-:-:S03]  /*0190*/  UIADD3 UR4, UPT, UPT, UR9, -0x4, URZ ;  /* 0xfffffffc09047890 */ /* 0x000fc6000fffe0ff */
[----:B------:R-:W-:Y:S02]  /*01a0*/  ISETP.LT.OR P0, PT, R11, 0x4, P0 ;  /* 0x000000040b00780c */ /* 0x000fe40000701670 */
[----:B------:R-:W-:Y:S02]  /*01b0*/  IADD3 R2, PT, PT, R10, R9, R11 ;  /* 0x000000090a027210 */ /* 0x000fe40007ffe00b */
[----:B------:R-:W-:-:S13]  /*01c0*/  ISETP.LT.U32.OR P0, PT, R0, 0x4, P0 ;  /* 0x000000040000780c */ /* 0x000fda0000701470 */
[----:B------:R-:W-:Y:S02]  /*01d0*/  @!P0 VIADD R3, R7, 0xfffffffc ;  /* 0xfffffffc07038836 */ /* 0x000fe40000000000 */
[----:B------:R-:W1:Y:S03]  /*01e0*/  LDC.64 R6, c[0x0][0x398] ;  /* 0x0000e600ff067b82 */ /* 0x000e660000000a00 */
[----:B------:R-:W-:-:S04]  /*01f0*/  ISETP.LT.AND P0, PT, R0, R3, !P0 ;  /* 0x000000030000720c */ /* 0x000fc80004701270 */
[----:B------:R-:W-:-:S04]  /*0200*/  ISETP.GT.U32.AND P0, PT, R5, 0x3, P0 ;  /* 0x000000030500780c */ /* 0x000fc80000704070 */
[----:B------:R-:W-:Y:S01]  /*0210*/  ISETP.LT.AND P0, PT, R5, UR4, P0 ;  /* 0x0000000405007c0c */ /* 0x000fe20008701270 */
[----:B------:R-:W2:-:S12]  /*0220*/  LDCU UR4, c[0x0][0x3a8] ;  /* 0x00007500ff0477ac */ /* 0x000e980008000800 */
[----:B------:R-:W3:Y:S01]  /*0230*/  @!P0 LDC.64 R12, c[0x0][0x388] ;  /* 0x0000e200ff0c8b82 */ /* 0x000ee20000000a00 */
[----:B-1----:R-:W-:-:S05]  /*0240*/  IMAD.WIDE R6, R2, 0x4, R6 ;  /* 0x0000000402067825 */ /* 0x002fca00078e0206 */
[----:B0-----:R0:W5:Y:S01]  /*0250*/  LDG.E R3, desc[UR6][R6.64] ;  /* 0x0000000606037981 */ /* 0x001162000c1e1900 */
[----:B---3--:R-:W-:-:S05]  /*0260*/  @!P0 IMAD.WIDE R12, R2, 0x4, R12 ;  /* 0x00000004020c8825 */ /* 0x008fca00078e020c */
[----:B------:R0:W5:Y:S01]  /*0270*/  @!P0 LDG.E R4, desc[UR6][R12.64] ;  /* 0x000000060c048981 */ /* 0x000162000c1e1900 */
[----:B------:R-:W-:Y:S01]  /*0280*/  I2FP.F32.U32 R5, R5 ;  /* 0x0000000500057245 */ /* 0x000fe20000201000 */
[----:B------:R-:W-:Y:S01]  /*0290*/  BSSY.RECONVERGENT B0, `(.L_x_19) ;  /* 0x0000313000007945 */ /* 0x000fe20003800200 */
[----:B------:R-:W-:-:S03]  /*02a0*/  @!P0 IMAD.MOV.U32 R0, RZ, RZ, RZ ;  /* 0x000000ffff008224 */ /* 0x000fc600078e00ff */
[----:B--2---:R-:W-:Y:S01]  /*02b0*/  FMUL R5, R5, UR4 ;  /* 0x0000000405057c20 */ /* 0x004fe20008400000 */
[----:B------:R-:W-:Y:S06]  /*02c0*/  @!P0 BRA `(.L_x_20) ;  /* 0x00000030003c8947 */ /* 0x000fec0003800000 */
[----:B------:R-:W1:Y:S01]  /*02d0*/  LDC.64 R14, c[0x0][0x388] ;  /* 0x0000e200ff0e7b82 */ /* 0x000e620000000a00 */
[----:B------:R-:W2:Y:S01]  /*02e0*/  LDCU.64 UR4, c[0x0][0x388] ;  /* 0x00007100ff0477ac */ /* 0x000ea20008000a00 */
[----:B------:R-:W-:Y:S02]  /*02f0*/  SHF.R.S32.HI R0, RZ, 0x1f, R10 ;  /* 0x0000001fff007819 */ /* 0x000fe4000001140a */
[----:B0-----:R-:W-:Y:S02]  /*0300*/  SHF.R.S32.HI R7, RZ, 0x1f, R9 ;  /* 0x0000001fff077819 */ /* 0x001fe40000011409 */
[----:B-----5:R-:W-:Y:S02]  /*0310*/  SHF.R.S32.HI R4, RZ, 0x1f, R11 ;  /* 0x0000001fff047819 */ /* 0x020fe4000001140b */
[----:B------:R-:W-:Y:S01]  /*0320*/  IADD3 R6, P0, P1, R10, R11, R9 ;  /* 0x0000000b0a067210 */ /* 0x000fe2000791e009 */
[----:B------:R-:W0:Y:S03]  /*0330*/  LDC R19, c[0x0][0x3a0] ;  /* 0x0000e800ff137b82 */ /* 0x000e260000000800 */
[----:B------:R-:W-:-:S02]  /*0340*/  IADD3.X R7, PT, PT, R0, R4, R7, P0, P1 ;  /* 0x0000000400077210 */ /* 0x000fc400007e2407 */
[----:B--2---:R-:W-:-:S04]  /*0350*/  LEA R12, P0, R6, UR4, 0x2 ;  /* 0x00000004060c7c11 */ /* 0x004fc8000f8010ff */
[----:B------:R-:W-:Y:S01]  /*0360*/  LEA.HI.X R13, R6, UR5, R7, 0x2, P0 ;  /* 0x00000005060d7c11 */ /* 0x000fe200080f1407 */
[----:B-1----:R-:W-:-:S04]  /*0370*/  IMAD.WIDE R14, R2, 0x4, R14 ;  /* 0x00000004020e7825 */ /* 0x002fc800078e020e */
[----:B------:R-:W2:Y:S04]  /*0380*/  LDG.E R7, desc[UR6][R12.64+0x8] ;  /* 0x000008060c077981 */ /* 0x000ea8000c1e1900 */
[----:B------:R-:W2:Y:S01]  /*0390*/  LDG.E R4, desc[UR6][R14.64] ;  /* 0x000000060e047981 */ /* 0x000ea2000c1e1900 */
[----:B0-----:R-:W-:-:S04]  /*03a0*/  FADD R8, R19, R19 ;  /* 0x0000001313087221 */ /* 0x001fc80000000000 */
[----:B------:R-:W0:Y:S01]  /*03b0*/  MUFU.RCP R17, R8 ;  /* 0x0000000800117308 */ /* 0x000e220000001000 */
[----:B------:R-:W-:Y:S01]  /*03c0*/  I2FP.F32.S32 R6, R11 ;  /* 0x0000000b00067245 */ /* 0x000fe20000201400 */
[----:B------:R-:W-:Y:S01]  /*03d0*/  BSSY.RECONVERGENT B3, `(.L_x_21) ;  /* 0x000000e000037945 */ /* 0x000fe20003800200 */
[----:B0-----:R-:W-:-:S03]  /*03e0*/  FFMA R0, -R8, R17, 1 ;  /* 0x3f80000008007423 */ /* 0x001fc60000000111 */
[----:B------:R-:W-:Y:S01]  /*03f0*/  FMUL R6, R6, R19 ;  /* 0x0000001306067220 */ /* 0x000fe20000400000 */
[----:B--2---:R-:W-:-:S04]  /*0400*/  FADD R22, -R4, R7 ;  /* 0x0000000704167221 */ /* 0x004fc80000000100 */
[----:B------:R-:W0:Y:S01]  /*0410*/  FCHK P0, R22, R8 ;  /* 0x0000000816007302 */ /* 0x000e220000000000 */
[----:B------:R-:W-:-:S04]  /*0420*/  FFMA R7, R17, R0, R17 ;  /* 0x0000000011077223 */ /* 0x000fc80000000011 */
[----:B------:R-:W-:-:S04]  /*0430*/  FFMA R0, R22, R7, RZ ;  /* 0x0000000716007223 */ /* 0x000fc800000000ff */
[----:B------:R-:W-:-:S04]  /*0440*/  FFMA R16, -R8, R0, R22 ;  /* 0x0000000008107223 */ /* 0x000fc80000000116 */
[----:B------:R-:W-:Y:S01]  /*0450*/  FFMA R7, R7, R16, R0 ;  /* 0x0000001007077223 */ /* 0x000fe20000000000 */
[----:B0-----:R-:W-:Y:S06]  /*0460*/  @!P0 BRA `(.L_x_22) ;  /* 0x0000000000108947 */ /* 0x001fec0003800000 */
[----:B------:R-:W-:Y:S01]  /*0470*/  IMAD.MOV.U32 R23, RZ, RZ, R8 ;  /* 0x000000ffff177224 */ /* 0x000fe200078e0008 */
[----:B------:R-:W-:-:S07]  /*0480*/  MOV R0, 0x4a0 ;  /* 0x000004a000007802 */ /* 0x000fce0000000f00 */
[----:B------:R-:W-:Y:S05]  /*0490*/  CALL.REL.NOINC `($__internal_1_$__cuda_sm3x_div_rn_noftz_f32_slowpath) ;  /* 0x0000003000047944 */ /* 0x000fea0003c00000 */
[----:B------:R-:W-:-:S07]  /*04a0*/  IMAD.MOV.U32 R7, RZ, RZ, R19 ;  /* 0x000000ffff077224 */ /* 0x000fce00078e0013 */
.L_x_22:
[----:B------:R-:W-:Y:S05]  /*04b0*/  BSYNC.RECONVERGENT B3 ;  /* 0x0000000000037941 */ /* 0x000fea0003800200 */
.L_x_21:
[----:B------:R-:W2:Y:S01]  /*04c0*/  LDG.E R13, desc[UR6][R12.64+-0x8] ;  /* 0xfffff8060c0d7981 */ /* 0x000ea2000c1e1900 */
[----:B------:R-:W0:Y:S01]  /*04d0*/  MUFU.RCP R17, R8 ;  /* 0x0000000800117308 */ /* 0x000e220000001000 */
[----:B------:R-:W-:Y:S01]  /*04e0*/  BSSY.RECONVERGENT B3, `(.L_x_23) ;  /* 0x000000c000037945 */ /* 0x000fe20003800200 */
[----:B0-----:R-:W-:-:S04]  /*04f0*/  FFMA R0, -R8, R17, 1 ;  /* 0x3f80000008007423 */ /* 0x001fc80000000111 */
[----:B------:R-:W-:Y:S01]  /*0500*/  FFMA R0, R17, R0, R17 ;  /* 0x0000000011007223 */ /* 0x000fe20000000011 */
[----:B--2---:R-:W-:-:S04]  /*0510*/  FADD R22, R4, -R13 ;  /* 0x8000000d04167221 */ /* 0x004fc80000000000 */
[----:B------:R-:W0:Y:S01]  /*0520*/  FCHK P0, R22, R8 ;  /* 0x0000000816007302 */ /* 0x000e220000000000 */
[----:B------:R-:W-:-:S04]  /*0530*/  FFMA R17, R0, R22, RZ ;  /* 0x0000001600117223 */ /* 0x000fc800000000ff */
[----:B------:R-:W-:-:S04]  /*0540*/  FFMA R16, -R8, R17, R22 ;  /* 0x0000001108107223 */ /* 0x000fc80000000116 */
[----:B------:R-:W-:Y:S01]  /*0550*/  FFMA R19, R0, R16, R17 ;  /* 0x0000001000137223 */ /* 0x000fe20000000011 */
[----:B0-----:R-:W-:Y:S06]  /*0560*/  @!P0 BRA `(.L_x_24) ;  /* 0x00000000000c8947 */ /* 0x001fec0003800000 */
[----:B------:R-:W-:Y:S02]  /*0570*/  MOV R23, R8 ;  /* 0x0000000800177202 */ /* 0x000fe40000000f00 */
[----:B------:R-:W-:-:S07]  /*0580*/  MOV R0, 0x5a0 ;  /* 0x000005a000007802 */ /* 0x000fce0000000f00 */
[----:B------:R-:W-:Y:S05]  /*0590*/  CALL.REL.NOINC `($__internal_1_$__cuda_sm3x_div_rn_noftz_f32_slowpath) ;  /* 0x0000002c00c47944 */ /* 0x000fea0003c00000 */
.L_x_24:
[----:B------:R-:W-:Y:S05]  /*05a0*/  BSYNC.RECONVERGENT B3 ;  /* 0x0000000000037941 */ /* 0x000fea0003800200 */
.L_x_23:
[----:B------:R-:W0:Y:S01]  /*05b0*/  MUFU.RCP R13, R8 ;  /* 0x00000008000d7308 */ /* 0x000e220000001000 */
[C---:B------:R-:W-:Y:S01]  /*05c0*/  FMUL R19, R6.reuse, R19 ;  /* 0x0000001306137220 */ /* 0x040fe20000400000 */
[C---:B------:R-:W-:Y:S01]  /*05d0*/  FMUL R7, R6.reuse, R7 ;  /* 0x0000000706077220 */ /* 0x040fe20000400000 */
[----:B------:R-:W-:Y:S02]  /*05e0*/  BSSY.RECONVERGENT B3, `(.L_x_25) ;  /* 0x000000e000037945 */ /* 0x000fe40003800200 */
[----:B------:R-:W-:-:S04]  /*05f0*/  FMUL R19, R6, R19 ;  /* 0x0000001306137220 */ /* 0x000fc80000400000 */
[----:B------:R-:W-:-:S04]  /*0600*/  FFMA R22, R6, R7, -R19 ;  /* 0x0000000706167223 */ /* 0x000fc80000000813 */
[----:B------:R-:W1:Y:S01]  /*0610*/  FCHK P0, R22, R8 ;  /* 0x0000000816007302 */ /* 0x000e620000000000 */
[----:B0-----:R-:W-:-:S04]  /*0620*/  FFMA R0, -R8, R13, 1 ;  /* 0x3f80000008007423 */ /* 0x001fc8000000010d */
[----:B------:R-:W-:-:S04]  /*0630*/  FFMA R7, R13, R0, R13 ;  /* 0x000000000d077223 */ /* 0x000fc8000000000d */
[----:B------:R-:W-:-:S04]  /*0640*/  FFMA R0, R7, R22, RZ ;  /* 0x0000001607007223 */ /* 0x000fc800000000ff */
[----:B------:R-:W-:-:S04]  /*0650*/  FFMA R13, -R8, R0, R22 ;  /* 0x00000000080d7223 */ /* 0x000fc80000000116 */
[----:B------:R-:W-:Y:S01]  /*0660*/  FFMA R7, R7, R13, R0 ;  /* 0x0000000d07077223 */ /* 0x000fe20000000000 */
[----:B-1----:R-:W-:Y:S06]  /*0670*/  @!P0 BRA `(.L_x_26) ;  /* 0x0000000000108947 */ /* 0x002fec0003800000 */
[----:B------:R-:W-:Y:S01]  /*0680*/  IMAD.MOV.U32 R23, RZ, RZ, R8 ;  /* 0x000000ffff177224 */ /* 0x000fe200078e0008 */
[----:B------:R-:W-:-:S07]  /*0690*/  MOV R0, 0x6b0 ;  /* 0x000006b000007802 */ /* 0x000fce0000000f00 */
[----:B------:R-:W-:Y:S05]  /*06a0*/  CALL.REL.NOINC `($__internal_1_$__cuda_sm3x_div_rn_noftz_f32_slowpath) ;  /* 0x0000002c00807944 */ /* 0x000fea0003c00000 */
[----:B------:R-:W-:-:S07]  /*06b0*/  IMAD.MOV.U32 R7, RZ, RZ, R19 ;  /* 0x000000ffff077224 */ /* 0x000fce00078e0013 */
.L_x_26:
[----:B------:R-:W-:Y:S05]  /*06c0*/  BSYNC.RECONVERGENT B3 ;  /* 0x0000000000037941 */ /* 0x000fea0003800200 */
.L_x_25:
[----:B------:R-:W0:Y:S08]  /*06d0*/  LDC R0, c[0x0][0x3b0] ;  /* 0x0000ec00ff007b82 */ /* 0x000e300000000800 */
[----:B------:R-:W1:Y:S08]  /*06e0*/  LDC.64 R12, c[0x0][0x388] ;  /* 0x0000e200ff0c7b82 */ /* 0x000e700000000a00 */
[----:B------:R-:W2:Y:S01]  /*06f0*/  LDC R8, c[0x0][0x3a8] ;  /* 0x0000ea00ff087b82 */ /* 0x000ea20000000800 */
[----:B0-----:R-:W-:-:S05]  /*0700*/  IMAD R9, R0, 0x2, R9 ;  /* 0x0000000200097824 */ /* 0x001fca00078e0209 */
[----:B------:R-:W-:-:S05]  /*0710*/  IADD3 R17, PT, PT, R10, R9, R11 ;  /* 0x000000090a117210 */ /* 0x000fca0007ffe00b */
[----:B-1----:R-:W-:-:S06]  /*0720*/  IMAD.WIDE R12, R17, 0x4, R12 ;  /* 0x00000004110c7825 */ /* 0x002fcc00078e020c */
[----:B------:R-:W3:Y:S01]  /*0730*/  LDG.E R13, desc[UR6][R12.64] ;  /* 0x000000060c0d7981 */ /* 0x000ee2000c1e1900 */
[----:B--2---:R-:W-:Y:S01]  /*0740*/  FADD R8, R8, R8 ;  /* 0x0000000808087221 */ /* 0x004fe20000000000 */
[----:B------:R-:W-:Y:S03]  /*0750*/  BSSY.RECONVERGENT B3, `(.L_x_27) ;  /* 0x000000e000037945 */ /* 0x000fe60003800200 */
[----:B------:R-:W0:Y:S02]  /*0760*/  MUFU.RCP R17, R8 ;  /* 0x0000000800117308 */ /* 0x000e240000001000 */
[----:B0-----:R-:W-:-:S04]  /*0770*/  FFMA R0, -R8, R17, 1 ;  /* 0x3f80000008007423 */ /* 0x001fc80000000111 */
[----:B------:R-:W-:Y:S01]  /*0780*/  FFMA R17, R17, R0, R17 ;  /* 0x0000000011117223 */ /* 0x000fe20000000011 */
[----:B---3--:R-:W-:-:S04]  /*0790*/  FADD R22, -R4, R13 ;  /* 0x0000000d04167221 */ /* 0x008fc80000000100 */
[----:B------:R-:W0:Y:S01]  /*07a0*/  FCHK P0, R22, R8 ;  /* 0x0000000816007302 */ /* 0x000e220000000000 */
[----:B------:R-:W-:-:S04]  /*07b0*/  FFMA R24, R22, R17, RZ ;  /* 0x0000001116187223 */ /* 0x000fc800000000ff */
[----:B------:R-:W-:-:S04]  /*07c0*/  FFMA R0, -R8, R24, R22 ;  /* 0x0000001808007223 */ /* 0x000fc80000000116 */
[----:B------:R-:W-:Y:S01]  /*07d0*/  FFMA R24, R17, R0, R24 ;  /* 0x0000000011187223 */ /* 0x000fe20000000018 */
[----:B0-----:R-:W-:Y:S06]  /*07e0*/  @!P0 BRA `(.L_x_28) ;  /* 0x0000000000108947 */ /* 0x001fec0003800000 */
[----:B------:R-:W-:Y:S01]  /*07f0*/  IMAD.MOV.U32 R23, RZ, RZ, R8 ;  /* 0x000000ffff177224 */ /* 0x000fe200078e0008 */
[----:B------:R-:W-:-:S07]  /*0800*/  MOV R0, 0x820 ;  /* 0x0000082000007802 */ /* 0x000fce0000000f00 */
[----:B------:R-:W-:Y:S05]  /*0810*/  CALL.REL.NOINC `($__internal_1_$__cuda_sm3x_div_rn_noftz_f32_slowpath) ;  /* 0x0000002c00247944 */ /* 0x000fea0003c00000 */
[----:B------:R-:W-:-:S07]  /*0820*/  MOV R24, R19 ;  /* 0x0000001300187202 */ /* 0x000fce0000000f00 */
.L_x_28:
[----:B------:R-:W-:Y:S05]  /*0830*/  BSYNC.RECONVERGENT B3 ;  /* 0x0000000000037941 */ /* 0x000fea0003800200 */
.L_x_27:
[----:B------:R-:W0:Y:S01]  /*0840*/  LDCU UR4, c[0x0][0x3b0] ;  /* 0x00007600ff0477ac */ /* 0x000e220008000800 */
[----:B------:R-:W1:Y:S01]  /*0850*/  LDC.64 R28, c[0x0][0x388] ;  /* 0x0000e200ff1c7b82 */ /* 0x000e620000000a00 */
[----:B0-----:R-:W-:-:S04]  /*0860*/  IMAD R0, RZ, RZ, -UR4 ;  /* 0x80000004ff007e24 */ /* 0x001fc8000f8e02ff */
[----:B------:R-:W-:-:S05]  /*0870*/  IMAD R9, R0, 0x4, R9 ;  /* 0x0000000400097824 */ /* 0x000fca00078e0209 */
[----:B------:R-:W-:-:S05]  /*0880*/  IADD3 R9, PT, PT, R10, R9, R11 ;  /* 0x000000090a097210 */ /* 0x000fca0007ffe00b */
[----:B-1----:R-:W-:-:S05]  /*0890*/  IMAD.WIDE R28, R9, 0x4, R28 ;  /* 0x00000004091c7825 */ /* 0x002fca00078e021c */
[----:B------:R-:W2:Y:S01]  /*08a0*/  LDG.E R11, desc[UR6][R28.64] ;  /* 0x000000061c0b7981 */ /* 0x000ea2000c1e1900 */
[C---:B------:R-:W-:Y:S01]  /*08b0*/  FMUL R0, R5.reuse, 0.63661974668502807617 ;  /* 0x3f22f98305007820 */ /* 0x040fe20000400000 */
[----:B------:R-:W-:Y:S01]  /*08c0*/  FSETP.GE.AND P0, PT, |R5|, 105615, PT ;  /* 0x47ce47800500780b */ /* 0x000fe20003f06200 */
[----:B------:R-:W-:Y:S03]  /*08d0*/  BSSY.RECONVERGENT B1, `(.L_x_29) ;  /* 0x000006a000017945 */ /* 0x000fe60003800200 */
[----:B------:R-:W-:Y:S01]  /*08e0*/  P2R R12, PR, RZ, 0x1 ;  /* 0x00000001ff0c7803 */ /* 0x000fe20000000000 */
[----:B------:R-:W0:Y:S02]  /*08f0*/  F2I.NTZ R0, R0 ;  /* 0x0000000000007305 */ /* 0x000e240000203100 */
[----:B0-----:R-:W-:-:S05]  /*0900*/  I2FP.F32.S32 R10, R0 ;  /* 0x00000000000a7245 */ /* 0x001fca0000201400 */
[----:B------:R-:W-:-:S04]  /*0910*/  FFMA R9, R10, -1.5707962512969970703, R5 ;  /* 0xbfc90fda0a097823 */ /* 0x000fc80000000005 */
[----:B------:R-:W-:-:S04]  /*0920*/  FFMA R9, R10, -7.5497894158615963534e-08, R9 ;  /* 0xb3a221680a097823 */ /* 0x000fc80000000009 */
[----:B------:R-:W-:Y:S01]  /*0930*/  FFMA R9, R10, -5.3903029534742383927e-15, R9 ;  /* 0xa7c234c50a097823 */ /* 0x000fe20000000009 */
[----:B------:R-:W-:-:S03]  /*0940*/  IMAD.MOV.U32 R10, RZ, RZ, R0 ;  /* 0x000000ffff0a7224 */ /* 0x000fc600078e0000 */
[----:B------:R-:W-:Y:S02]  /*0950*/  IMAD.MOV.U32 R21, RZ, RZ, R9 ;  /* 0x000000ffff157224 */ /* 0x000fe400078e0009 */
[----:B--2---:R-:W-:Y:S01]  /*0960*/  FADD R22, R4, -R11 ;  /* 0x8000000b04167221 */ /* 0x004fe20000000000 */
[----:B------:R-:W-:Y:S06]  /*0970*/  @!P0 BRA `(.L_x_30) ;  /* 0x00000004007c8947 */ /* 0x000fec0003800000 */
[----:B------:R-:W-:-:S13]  /*0980*/  FSETP.NEU.AND P0, PT, |R5|, +INF , PT ;  /* 0x7f8000000500780b */ /* 0x000fda0003f0d200 */
[----:B------:R-:W-:Y:S01]  /*0990*/  @!P0 FMUL R21, RZ, R5 ;  /* 0x00000005ff158220 */ /* 0x000fe20000400000 */
[----:B------:R-:W-:Y:S01]  /*09a0*/  @!P0 MOV R0, RZ ;  /* 0x000000ff00008202 */ /* 0x000fe20000000f00 */
[----:B------:R-:W-:Y:S06]  /*09b0*/  @!P0 BRA `(.L_x_30) ;  /* 0x00000004006c8947 */ /* 0x000fec0003800000 */
[----:B------:R-:W-:Y:S01]  /*09c0*/  IMAD.SHL.U32 R0, R5, 0x100, RZ ;  /* 0x0000010005007824 */ /* 0x000fe200078e00ff */
[----:B------:R-:W0:Y:S01]  /*09d0*/  LDCU.64 UR8, c[0x4][URZ] ;  /* 0x01000000ff0877ac */ /* 0x000e220008000a00 */
[----:B------:R-:W-:Y:S02]  /*09e0*/  IMAD.MOV.U32 R19, RZ, RZ, RZ ;  /* 0x000000ffff137224 */ /* 0x000fe400078e00ff */
[----:B------:R-:W-:Y:S01]  /*09f0*/  IMAD.MOV.U32 R23, RZ, RZ, RZ ;  /* 0x000000ffff177224 */ /* 0x000fe200078e00ff */
[----:B------:R-:W-:Y:S01]  /*0a00*/  LOP3.LUT R0, R0, 0x80000000, RZ, 0xfc, !PT ;  /* 0x8000000000007812 */ /* 0x000fe200078efcff */
[----:B------:R-:W-:Y:S01]  /*0a10*/  UMOV UR5, URZ ;  /* 0x000000ff00057c82 */ /* 0x000fe20008000000 */
[----:B------:R-:W-:-:S05]  /*0a20*/  UMOV UR4, URZ ;  /* 0x000000ff00047c82 */ /* 0x000fca0008000000 */
.L_x_31:
[----:B0-----:R-:W-:Y:S01]  /*0a30*/  MOV R21, UR9 ;  /* 0x0000000900157c02 */ /* 0x001fe20008000f00 */
[----:B------:R-:W-:-:S05]  /*0a40*/  IMAD.U32 R20, RZ, RZ, UR8 ;  /* 0x00000008ff147e24 */ /* 0x000fca000f8e00ff */
[----:B------:R-:W2:Y:S01]  /*0a50*/  LDG.E.CONSTANT R21, desc[UR6][R20.64] ;  /* 0x0000000614157981 */ /* 0x000ea2000c1e9900 */
[----:B------:R-:W-:Y:S01]  /*0a60*/  UIADD3 UR4, UPT, UPT, UR4, 0x1, URZ ;  /* 0x0000000104047890 */ /* 0x000fe2000fffe0ff */
[C---:B------:R-:W-:Y:S01]  /*0a70*/  ISETP.EQ.AND P1, PT, R23.reuse, 0x4, PT ;  /* 0x000000041700780c */ /* 0x040fe20003f22270 */
[----:B------:R-:W-:Y:S01]  /*0a80*/  UIADD3 UR8, UP1, UPT, UR8, 0x4, URZ ;  /* 0x0000000408087890 */ /* 0x000fe2000ff3e0ff */
[C---:B------:R-:W-:Y:S01]  /*0a90*/  ISETP.EQ.AND P2, PT, R23.reuse, 0x8, PT ;  /* 0x000000081700780c */ /* 0x040fe20003f42270 */
[----:B------:R-:W-:Y:S01]  /*0aa0*/  UISETP.NE.AND UP0, UPT, UR4, 0x6, UPT ;  /* 0x000000060400788c */ /* 0x000fe2000bf05270 */
[C---:B------:R-:W-:Y:S01]  /*0ab0*/  ISETP.EQ.AND P3, PT, R23.reuse, 0xc, PT ;  /* 0x0000000c1700780c */ /* 0x040fe20003f62270 */
[----:B------:R-:W-:Y:S01]  /*0ac0*/  UIADD3.X UR9, UPT, UPT, URZ, UR9, URZ, UP1, !UPT ;  /* 0x00000009ff097290 */ /* 0x000fe20008ffe4ff */
[C---:B------:R-:W-:Y:S02]  /*0ad0*/  ISETP.EQ.AND P4, PT, R23.reuse, 0x10, PT ;  /* 0x000000101700780c */ /* 0x040fe40003f82270 */
[----:B------:R-:W-:Y:S01]  /*0ae0*/  ISETP.EQ.AND P5, PT, R23, 0x14, PT ;  /* 0x000000141700780c */ /* 0x000fe20003fa2270 */
[----:B--2---:R-:W-:-:S03]  /*0af0*/  IMAD.WIDE.U32 R26, R21, R0, RZ ;  /* 0x00000000151a7225 */ /* 0x004fc600078e00ff */
[----:B------:R-:W-:-:S04]  /*0b00*/  IADD3 R25, P0, PT, R26, R19, RZ ;  /* 0x000000131a197210 */ /* 0x000fc80007f1e0ff */
[----:B------:R-:W-:Y:S01]  /*0b10*/  IADD3.X R19, PT, PT, R27, UR5, RZ, P0, !PT ;  /* 0x000000051b137c10 */ /* 0x000fe200087fe4ff */
[--C-:B------:R-:W-:Y:S01]  /*0b20*/  @P1 IMAD.MOV.U32 R12, RZ, RZ, R25.reuse ;  /* 0x000000ffff0c1224 */ /* 0x100fe200078e0019 */
[C---:B------:R-:W-:Y:S01]  /*0b30*/  ISETP.EQ.AND P0, PT, R23.reuse, RZ, PT ;  /* 0x000000ff1700720c */ /* 0x040fe20003f02270 */
[--C-:B------:R-:W-:Y:S01]  /*0b40*/  @P2 IMAD.MOV.U32 R13, RZ, RZ, R25.reuse ;  /* 0x000000ffff0d2224 */ /* 0x100fe200078e0019 */
[----:B------:R-:W-:Y:S01]  /*0b50*/  @P4 MOV R17, R25 ;  /* 0x0000001900114202 */ /* 0x000fe20000000f00 */
[--C-:B------:R-:W-:Y:S02]  /*0b60*/  @P3 IMAD.MOV.U32 R16, RZ, RZ, R25.reuse ;  /* 0x000000ffff103224 */ /* 0x100fe400078e0019 */
[----:B------:R-:W-:Y:S02]  /*0b70*/  @P5 IMAD.MOV.U32 R18, RZ, RZ, R25 ;  /* 0x000000ffff125224 */ /* 0x000fe400078e0019 */
[----:B------:R-:W-:-:S06]  /*0b80*/  VIADD R23, R23, 0x4 ;  /* 0x0000000417177836 */ /* 0x000fcc0000000000 */
[----:B------:R-:W-:Y:S01]  /*0b90*/  @P0 IMAD.MOV.U32 R11, RZ, RZ, R25 ;  /* 0x000000ffff0b0224 */ /* 0x000fe200078e0019 */
[----:B------:R-:W-:Y:S06]  /*0ba0*/  BRA.U UP0, `(.L_x_31) ;  /* 0xfffffffd00a07547 */ /* 0x000fec000b83ffff */
[----:B------:R-:W-:Y:S01]  /*0bb0*/  SHF.R.U32.HI R20, RZ, 0x17, R5 ;  /* 0x00000017ff147819 */ /* 0x000fe20000011605 */
[----:B------:R-:W-:Y:S03]  /*0bc0*/  BSSY.RECONVERGENT B2, `(.L_x_32) ;  /* 0x0000028000027945 */ /* 0x000fe60003800200 */
[C---:B------:R-:W-:Y:S02]  /*0bd0*/  LOP3.LUT R0, R20.reuse, 0xe0, RZ, 0xc0, !PT ;  /* 0x000000e014007812 */ /* 0x040fe400078ec0ff */
[----:B------:R-:W-:-:S03]  /*0be0*/  LOP3.LUT P6, RZ, R20, 0x1f, RZ, 0xc0, !PT ;  /* 0x0000001f14ff7812 */ /* 0x000fc600078cc0ff */
[----:B------:R-:W-:-:S05]  /*0bf0*/  VIADD R0, R0, 0xffffff80 ;  /* 0xffffff8000007836 */ /* 0x000fca0000000000 */
[----:B------:R-:W-:-:S05]  /*0c00*/  SHF.R.U32.HI R0, RZ, 0x5, R0 ;  /* 0x00000005ff007819 */ /* 0x000fca0000011600 */
[----:B------:R-:W-:-:S05]  /*0c10*/  IMAD.U32 R23, R0, -0x4, RZ ;  /* 0xfffffffc00177824 */ /* 0x000fca00078e00ff */
[C---:B------:R-:W-:Y:S02]  /*0c20*/  ISETP.EQ.AND P0, PT, R23.reuse, -0x18, PT ;  /* 0xffffffe81700780c */ /* 0x040fe40003f02270 */
[C---:B------:R-:W-:Y:S02]  /*0c30*/  ISETP.EQ.AND P1, PT, R23.reuse, -0x14, PT ;  /* 0xffffffec1700780c */ /* 0x040fe40003f22270 */
[C---:B------:R-:W-:Y:S02]  /*0c40*/  ISETP.EQ.AND P5, PT, R23.reuse, -0x10, PT ;  /* 0xfffffff01700780c */ /* 0x040fe40003fa2270 */
[C---:B------:R-:W-:Y:S02]  /*0c50*/  ISETP.EQ.AND P4, PT, R23.reuse, -0xc, PT ;  /* 0xfffffff41700780c */ /* 0x040fe40003f82270 */
[C---:B------:R-:W-:Y:S02]  /*0c60*/  ISETP.EQ.AND P3, PT, R23.reuse, -0x8, PT ;  /* 0xfffffff81700780c */ /* 0x040fe40003f62270 */
[----:B------:R-:W-:-:S03]  /*0c70*/  ISETP.EQ.AND P2, PT, R23, -0x4, PT ;  /* 0xfffffffc1700780c */ /* 0x000fc60003f42270 */
[----:B------:R-:W-:Y:S02]  /*0c80*/  @P0 MOV R0, R11 ;  /* 0x0000000b00000202 */ /* 0x000fe40000000f00 */
[----:B------:R-:W-:Y:S01]  /*0c90*/  @P1 IMAD.MOV.U32 R21, RZ, RZ, R11 ;  /* 0x000000ffff151224 */ /* 0x000fe200078e000b */
[C---:B------:R-:W-:Y:S01]  /*0ca0*/  ISETP.EQ.AND P0, PT, R23.reuse, 0x4, PT ;  /* 0x000000041700780c */ /* 0x040fe20003f02270 */
[--C-:B------:R-:W-:Y:S01]  /*0cb0*/  @P1 IMAD.MOV.U32 R0, RZ, RZ, R12.reuse ;  /* 0x000000ffff001224 */ /* 0x100fe200078e000c */
[----:B------:R-:W-:Y:S01]  /*0cc0*/  ISETP.EQ.AND P1, PT, R23, RZ, PT ;  /* 0x000000ff1700720c */ /* 0x000fe20003f22270 */
[----:B------:R-:W-:Y:S01]  /*0cd0*/  @P5 IMAD.MOV.U32 R21, RZ, RZ, R12 ;  /* 0x000000ffff155224 */ /* 0x000fe200078e000c */
[----:B------:R-:W-:Y:S01]  /*0ce0*/  @P4 MOV R21, R13 ;  /* 0x0000000d00154202 */ /* 0x000fe20000000f00 */
[----:B------:R-:W-:Y:S02]  /*0cf0*/  @P5 IMAD.MOV.U32 R0, RZ, RZ, R13 ;  /* 0x000000ffff005224 */ /* 0x000fe400078e000d */
[----:B------:R-:W-:-:S02]  /*0d00*/  @P4 IMAD.MOV.U32 R0, RZ, RZ, R16 ;  /* 0x000000ffff004224 */ /* 0x000fc400078e0010 */
[----:B------:R-:W-:Y:S02]  /*0d10*/  @P3 IMAD.MOV.U32 R21, RZ, RZ, R16 ;  /* 0x000000ffff153224 */ /* 0x000fe400078e0010 */
[--C-:B------:R-:W-:Y:S01]  /*0d20*/  @P3 IMAD.MOV.U32 R0, RZ, RZ, R17.reuse ;  /* 0x000000ffff003224 */ /* 0x100fe200078e0011 */
[----:B------:R-:W-:Y:S01]  /*0d30*/  @P2 MOV R0, R18 ;  /* 0x0000001200002202 */ /* 0x000fe20000000f00 */
[----:B------:R-:W-:Y:S02]  /*0d40*/  @P2 IMAD.MOV.U32 R21, RZ, RZ, R17 ;  /* 0x000000ffff152224 */ /* 0x000fe400078e0011 */
[----:B------:R-:W-:Y:S02]  /*0d50*/  @P1 IMAD.MOV.U32 R21, RZ, RZ, R18 ;  /* 0x000000ffff151224 */ /* 0x000fe400078e0012 */
[--C-:B------:R-:W-:Y:S02]  /*0d60*/  @P1 IMAD.MOV.U32 R0, RZ, RZ, R19.reuse ;  /* 0x000000ffff001224 */ /* 0x100fe400078e0013 */
[----:B------:R-:W-:Y:S01]  /*0d70*/  @P0 IMAD.MOV.U32 R21, RZ, RZ, R19 ;  /* 0x000000ffff150224 */ /* 0x000fe200078e0013 */
[----:B------:R-:W-:Y:S06]  /*0d80*/  @!P6 BRA `(.L_x_33) ;  /* 0x00000000002ce947 */ /* 0x000fec0003800000 */
[----:B------:R-:W-:Y:S01]  /*0d90*/  ISETP.EQ.AND P6, PT, R23, 0x8, PT ;  /* 0x000000081700780c */ /* 0x000fe20003fc2270 */
[----:B------:R-:W-:Y:S01]  /*0da0*/  @P5 IMAD.MOV.U32 R26, RZ, RZ, R11 ;  /* 0x000000ffff1a5224 */ /* 0x000fe200078e000b */
[----:B------:R-:W-:Y:S01]  /*0db0*/  @P4 MOV R26, R12 ;  /* 0x0000000c001a4202 */ /* 0x000fe20000000f00 */
[----:B------:R-:W-:Y:S02]  /*0dc0*/  @P3 IMAD.MOV.U32 R26, RZ, RZ, R13 ;  /* 0x000000ffff1a3224 */ /* 0x000fe400078e000d */
[----:B------:R-:W-:Y:S02]  /*0dd0*/  @P2 IMAD.MOV.U32 R26, RZ, RZ, R16 ;  /* 0x000000ffff1a2224 */ /* 0x000fe400078e0010 */
[----:B------:R-:W-:Y:S02]  /*0de0*/  @P1 IMAD.MOV.U32 R26, RZ, RZ, R17 ;  /* 0x000000ffff1a1224 */ /* 0x000fe400078e0011 */
[----:B------:R-:W-:-:S04]  /*0df0*/  @P0 IMAD.MOV.U32 R26, RZ, RZ, R18 ;  /* 0x000000ffff1a0224 */ /* 0x000fc800078e0012 */
[----:B------:R-:W-:Y:S02]  /*0e00*/  @P6 MOV R26, R19 ;  /* 0x00000013001a6202 */ /* 0x000fe40000000f00 */
[----:B------:R-:W-:-:S04]  /*0e10*/  LOP3.LUT R19, R20, 0x1f, RZ, 0xc0, !PT ;  /* 0x0000001f14137812 */ /* 0x000fc800078ec0ff */
[-C--:B------:R-:W-:Y:S02]  /*0e20*/  SHF.L.W.U32.HI R0, R21, R19.reuse, R0 ;  /* 0x0000001315007219 */ /* 0x080fe40000010e00 */
[----:B------:R-:W-:-:S07]  /*0e30*/  SHF.L.W.U32.HI R21, R26, R19, R21 ;  /* 0x000000131a157219 */ /* 0x000fce0000010e15 */
.L_x_33:
[----:B------:R-:W-:Y:S05]  /*0e40*/  BSYNC.RECONVERGENT B2 ;  /* 0x0000000000027941 */ /* 0x000fea0003800200 */
.L_x_32:
[C-C-:B------:R-:W-:Y:S01]  /*0e50*/  SHF.L.W.U32.HI R19, R21.reuse, 0x2, R0.reuse ;  /* 0x0000000215137819 */ /* 0x140fe20000010e00 */
[----:B------:R-:W-:Y:S01]  /*0e60*/  IMAD.SHL.U32 R21, R21, 0x4, RZ ;  /* 0x0000000415157824 */ /* 0x000fe200078e00ff */
[----:B------:R-:W-:Y:S01]  /*0e70*/  UMOV UR4, 0x54442d19 ;  /* 0x54442d1900047882 */ /* 0x000fe20000000000 */
[----:B------:R-:W-:Y:S01]  /*0e80*/  UMOV UR5, 0x3bf921fb ;  /* 0x3bf921fb00057882 */ /* 0x000fe20000000000 */
[----:B------:R-:W-:Y:S02]  /*0e90*/  SHF.R.S32.HI R26, RZ, 0x1f, R19 ;  /* 0x0000001fff1a7819 */ /* 0x000fe40000011413 */
[----:B------:R-:W-:Y:S02]  /*0ea0*/  SHF.R.U32.HI R0, RZ, 0x1e, R0 ;  /* 0x0000001eff007819 */ /* 0x000fe40000011600 */
[C---:B------:R-:W-:Y:S02]  /*0eb0*/  LOP3.LUT R20, R26.reuse, R21, RZ, 0x3c, !PT ;  /* 0x000000151a147212 */ /* 0x040fe400078e3cff */
[----:B------:R-:W-:-:S02]  /*0ec0*/  LOP3.LUT R21, R26, R19, RZ, 0x3c, !PT ;  /* 0x000000131a157212 */ /* 0x000fc400078e3cff */
[----:B------:R-:W-:Y:S02]  /*0ed0*/  ISETP.GE.AND P0, PT, R5, RZ, PT ;  /* 0x000000ff0500720c */ /* 0x000fe40003f06270 */
[C---:B------:R-:W-:Y:S02]  /*0ee0*/  LEA.HI R0, R19.reuse, R0, RZ, 0x1 ;  /* 0x0000000013007211 */ /* 0x040fe400078f08ff */
[----:B------:R-:W0:Y:S01]  /*0ef0*/  I2F.F64.S64 R20, R20 ;  /* 0x0000001400147312 */ /* 0x000e220000301c00 */
[----:B------:R-:W-:-:S04]  /*0f00*/  LOP3.LUT R19, R19, R5, RZ, 0x3c, !PT ;  /* 0x0000000513137212 */ /* 0x000fc800078e3cff */
[----:B------:R-:W-:Y:S01]  /*0f10*/  ISETP.GE.AND P1, PT, R19, RZ, PT ;  /* 0x000000ff1300720c */ /* 0x000fe20003f26270 */
[----:B------:R-:W-:-:S04]  /*0f20*/  IMAD.MOV R19, RZ, RZ, -R0 ;  /* 0x000000ffff137224 */ /* 0x000fc800078e0a00 */
[----:B------:R-:W-:Y:S01]  /*0f30*/  @!P0 IMAD.MOV.U32 R0, RZ, RZ, R19 ;  /* 0x000000ffff008224 */ /* 0x000fe200078e0013 */
[----:B0-----:R-:W-:-:S10]  /*0f40*/  DMUL R26, R20, UR4 ;  /* 0x00000004141a7c28 */ /* 0x001fd40008000000 */
[----:B------:R-:W0:Y:S02]  /*0f50*/  F2F.F32.F64 R26, R26 ;  /* 0x0000001a001a7310 */ /* 0x000e240000301000 */
[----:B0-----:R-:W-:-:S07]  /*0f60*/  FSEL R21, -R26, R26, !P1 ;  /* 0x0000001a1a157208 */ /* 0x001fce0004800100 */
.L_x_30:
[----:B------:R-:W-:Y:S05]  /*0f70*/  BSYNC.RECONVERGENT B1 ;  /* 0x0000000000017941 */ /* 0x000fea0003800200 */
.L_x_29:
[C---:B------:R-:W-:Y:S01]  /*0f80*/  LOP3.LUT P1, RZ, R0.reuse, 0x2, RZ, 0xc0, !PT ;  /* 0x0000000200ff7812 */ /* 0x040fe2000782c0ff */
[----:B------:R-:W-:Y:S01]  /*0f90*/  FMUL R23, R21, R21 ;  /* 0x0000001515177220 */ /* 0x000fe20000400000 */
[----:B------:R-:W-:Y:S01]  /*0fa0*/  LOP3.LUT R19, R0, 0x1, RZ, 0xc0, !PT ;  /* 0x0000000100137812 */ /* 0x000fe200078ec0ff */
[----:B------:R-:W-:Y:S01]  /*0fb0*/  IMAD.MOV.U32 R0, RZ, RZ, 0x37cbac00 ;  /* 0x37cbac00ff007424 */ /* 0x000fe200078e00ff */
[----:B------:R-:W-:Y:S01]  /*0fc0*/  FSETP.GE.AND P2, PT, |R5|, 105615, PT ;  /* 0x47ce47800500780b */ /* 0x000fe20003f46200 */
[----:B------:R-:W-:Y:S01]  /*0fd0*/  BSSY.RECONVERGENT B1, `(.L_x_34) ;  /* 0x0000071000017945 */ /* 0x000fe20003800200 */
[----:B------:R-:W-:Y:S01]  /*0fe0*/  ISETP.NE.U32.AND P0, PT, R19, 0x1, PT ;  /* 0x000000011300780c */ /* 0x000fe20003f05070 */
[----:B------:R-:W-:Y:S01]  /*0ff0*/  FFMA R20, R23, R0, -0.0013887860113754868507 ;  /* 0xbab607ed17147423 */ /* 0x000fe20000000000 */
[----:B------:R-:W-:Y:S02]  /*1000*/  MOV R19, 0x3d2aaabb ;  /* 0x3d2aaabb00137802 */ /* 0x000fe40000000f00 */
[----:B------:R-:W-:-:S02]  /*1010*/  FSEL R21, R21, 1, P0 ;  /* 0x3f80000015157808 */ /* 0x000fc40000000000 */
[----:B------:R-:W-:Y:S02]  /*1020*/  FSEL R20, R20, -0.00019574658654164522886, !P0 ;  /* 0xb94d415314147808 */ /* 0x000fe40004000000 */
[----:B------:R-:W-:-:S05]  /*1030*/  FSEL R26, R19, 0.0083327032625675201416, !P0 ;  /* 0x3c0885e4131a7808 */ /* 0x000fca0004000000 */
[----:B------:R-:W-:Y:S01]  /*1040*/  FFMA R26, R23, R20, R26 ;  /* 0x00000014171a7223 */ /* 0x000fe2000000001a */
[----:B------:R-:W-:-:S05]  /*1050*/  IMAD.MOV.U32 R20, RZ, RZ, 0x3effffff ;  /* 0x3effffffff147424 */ /* 0x000fca00078e00ff */
[----:B------:R-:W-:-:S05]  /*1060*/  FSEL R25, -R20, -0.16666662693023681641, !P0 ;  /* 0xbe2aaaa814197808 */ /* 0x000fca0004000100 */
[C---:B------:R-:W-:Y:S01]  /*1070*/  FFMA R25, R23.reuse, R26, R25 ;  /* 0x0000001a17197223 */ /* 0x040fe20000000019 */
[----:B------:R-:W-:-:S04]  /*1080*/  FFMA R26, R23, R21, RZ ;  /* 0x00000015171a7223 */ /* 0x000fc800000000ff */
[----:B------:R-:W-:Y:S01]  /*1090*/  FFMA R21, R26, R25, R21 ;  /* 0x000000191a157223 */ /* 0x000fe20000000015 */
[----:B------:R-:W-:-:S03]  /*10a0*/  IMAD.MOV.U32 R25, RZ, RZ, R9 ;  /* 0x000000ffff197224 */ /* 0x000fc600078e0009 */
[----:B------:R-:W-:-:S04]  /*10b0*/  @P1 FADD R21, RZ, -R21 ;  /* 0x80000015ff151221 */ /* 0x000fc80000000000 */
[----:B------:R-:W-:Y:S01]  /*10c0*/  FMUL R24, R21, R24 ;  /* 0x0000001815187220 */ /* 0x000fe20000400000 */
[----:B------:R-:W-:Y:S01]  /*10d0*/  IMAD.MOV.U32 R21, RZ, RZ, R10 ;  /* 0x000000ffff157224 */ /* 0x000fe200078e000a */
[----:B------:R-:W-:Y:S06]  /*10e0*/  @!P2 BRA `(.L_x_35) ;  /* 0x00000004007ca947 */ /* 0x000fec0003800000 */
[----:B------:R-:W-:-:S13]  /*10f0*/  FSETP.NEU.AND P0, PT, |R5|, +INF , PT ;  /* 0x7f8000000500780b */ /* 0x000fda0003f0d200 */
[----:B------:R-:W-:Y:S01]  /*1100*/  @!P0 FMUL R25, RZ, R5 ;  /* 0x00000005ff198220 */ /* 0x000fe20000400000 */
[----:B------:R-:W-:Y:S01]  /*1110*/  @!P0 IMAD.MOV.U32 R21, RZ, RZ, RZ ;  /* 0x000000ffff158224 */ /* 0x000fe200078e00ff */
[----:B------:R-:W-:Y:S06]  /*1120*/  @!P0 BRA `(.L_x_35) ;  /* 0x00000004006c8947 */ /* 0x000fec0003800000 */
[----:B------:R-:W-:Y:S01]  /*1130*/  SHF.L.U32 R21, R5, 0x8, RZ ;  /* 0x0000000805157819 */ /* 0x000fe200000006ff */
[----:B------:R-:W-:Y:S01]  /*1140*/  IMAD.MOV.U32 R25, RZ, RZ, RZ ;  /* 0x000000ffff197224 */ /* 0x000fe200078e00ff */
[----:B------:R-:W0:Y:S01]  /*1150*/  LDCU.64 UR8, c[0x4][URZ] ;  /* 0x01000000ff0877ac */ /* 0x000e220008000a00 */
[----:B------:R-:W-:Y:S01]  /*1160*/  IMAD.MOV.U32 R23, RZ, RZ, RZ ;  /* 0x000000ffff177224 */ /* 0x000fe200078e00ff */
[----:B------:R-:W-:Y:S01]  /*1170*/  LOP3.LUT R21, R21, 0x80000000, RZ, 0xfc, !PT ;  /* 0x8000000015157812 */ /* 0x000fe200078efcff */
[----:B------:R-:W-:Y:S01]  /*1180*/  UMOV UR5, URZ ;  /* 0x000000ff00057c82 */ /* 0x000fe20008000000 */
[----:B------:R-:W-:-:S05]  /*1190*/  UMOV UR4, URZ ;  /* 0x000000ff00047c82 */ /* 0x000fca0008000000 */
.L_x_36:
[----:B0-----:R-:W-:Y:S02]  /*11a0*/  IMAD.U32 R26, RZ, RZ, UR8 ;  /* 0x00000008ff1a7e24 */ /* 0x001fe4000f8e00ff */
        /* <DEDUP_REMOVED lines=16> */
[--C-:B------:R-:W-:Y:S02]  /*12b0*/  @P2 IMAD.MOV.U32 R13, RZ, RZ, R26.reuse ;  /* 0x000000ffff0d2224 */ /* 0x100fe400078e001a */
[----:B------:R-:W-:Y:S01]  /*12c0*/  @P5 MOV R18, R26 ;  /* 0x0000001a00125202 */ /* 0x000fe20000000f00 */
[--C-:B------:R-:W-:Y:S02]  /*12d0*/  @P3 IMAD.MOV.U32 R16, RZ, RZ, R26.reuse ;  /* 0x000000ffff103224 */ /* 0x100fe400078e001a */
[----:B------:R-:W-:Y:S02]  /*12e0*/  @P4 IMAD.MOV.U32 R17, RZ, RZ, R26 ;  /* 0x000000ffff114224 */ /* 0x000fe400078e001a */
[----:B------:R-:W-:-:S05]  /*12f0*/  VIADD R23, R23, 0x4 ;  /* 0x0000000417177836 */ /* 0x000fca0000000000 */
[----:B------:R-:W-:Y:S01]  /*1300*/  @P0 MOV R11, R26 ;  /* 0x0000001a000b0202 */ /* 0x000fe20000000f00 */
        /* <DEDUP_REMOVED lines=14> */
[----:B------:R-:W-:Y:S01]  /*13f0*/  @P0 IMAD.MOV.U32 R21, RZ, RZ, R11 ;  /* 0x000000ffff150224 */ /* 0x000fe200078e000b */
[C---:B------:R-:W-:Y:S01]  /*1400*/  ISETP.EQ.AND P0, PT, R23.reuse, 0x4, PT ;  /* 0x000000041700780c */ /* 0x040fe20003f02270 */
[--C-:B------:R-:W-:Y:S01]  /*1410*/  @P1 IMAD.MOV.U32 R21, RZ, RZ, R12.reuse ;  /* 0x000000ffff151224 */ /* 0x100fe200078e000c */
[----:B------:R-:W-:Y:S01]  /*1420*/  @P1 MOV R26, R11 ;  /* 0x0000000b001a1202 */ /* 0x000fe20000000f00 */
[----:B------:R-:W-:Y:S01]  /*1430*/  @P5 IMAD.MOV.U32 R26, RZ, RZ, R12 ;  /* 0x000000ffff1a5224 */ /* 0x000fe200078e000c */
[----:B------:R-:W-:Y:S01]  /*1440*/  ISETP.EQ.AND P1, PT, R23, RZ, PT ;  /* 0x000000ff1700720c */ /* 0x000fe20003f22270 */
[--C-:B------:R-:W-:Y:S01]  /*1450*/  @P5 IMAD.MOV.U32 R21, RZ, RZ, R13.reuse ;  /* 0x000000ffff155224 */ /* 0x100fe200078e000d */
[----:B------:R-:W-:Y:S01]  /*1460*/  @P4 MOV R21, R16 ;  /* 0x0000001000154202 */ /* 0x000fe20000000f00 */
[----:B------:R-:W-:Y:S02]  /*1470*/  @P4 IMAD.MOV.U32 R26, RZ, RZ, R13 ;  /* 0x000000ffff1a4224 */ /* 0x000fe400078e000d */
[----:B------:R-:W-:-:S02]  /*1480*/  @P3 IMAD.MOV.U32 R26, RZ, RZ, R16 ;  /* 0x000000ffff1a3224 */ /* 0x000fc400078e0010 */
[--C-:B------:R-:W-:Y:S02]  /*1490*/  @P3 IMAD.MOV.U32 R21, RZ, RZ, R17.reuse ;  /* 0x000000ffff153224 */ /* 0x100fe400078e0011 */
[----:B------:R-:W-:Y:S02]  /*14a0*/  @P2 IMAD.MOV.U32 R26, RZ, RZ, R17 ;  /* 0x000000ffff1a2224 */ /* 0x000fe400078e0011 */
[----:B------:R-:W-:Y:S02]  /*14b0*/  @P2 IMAD.MOV.U32 R21, RZ, RZ, R18 ;  /* 0x000000ffff152224 */ /* 0x000fe400078e0012 */
[----:B------:R-:W-:Y:S01]  /*14c0*/  @P1 MOV R26, R18 ;  /* 0x00000012001a1202 */ /* 0x000fe20000000f00 */
[--C-:B------:R-:W-:Y:S02]  /*14d0*/  @P1 IMAD.MOV.U32 R21, RZ, RZ, R25.reuse ;  /* 0x000000ffff151224 */ /* 0x100fe400078e0019 */
[----:B------:R-:W-:Y:S01]  /*14e0*/  @P0 IMAD.MOV.U32 R26, RZ, RZ, R25 ;  /* 0x000000ffff1a0224 */ /* 0x000fe200078e0019 */
[----:B------:R-:W-:Y:S06]  /*14f0*/  @!P6 BRA `(.L_x_38) ;  /* 0x00000000002ce947 */ /* 0x000fec0003800000 */
[----:B------:R-:W-:Y:S01]  /*1500*/  ISETP.EQ.AND P6, PT, R23, 0x8, PT ;  /* 0x000000081700780c */ /* 0x000fe20003fc2270 */
[----:B------:R-:W-:Y:S01]  /*1510*/  @P5 IMAD.MOV.U32 R23, RZ, RZ, R11 ;  /* 0x000000ffff175224 */ /* 0x000fe200078e000b */
[----:B------:R-:W-:Y:S01]  /*1520*/  LOP3.LUT R27, R27, 0x1f, RZ, 0xc0, !PT ;  /* 0x0000001f1b1b7812 */ /* 0x000fe200078ec0ff */
[----:B------:R-:W-:Y:S01]  /*1530*/  @P4 IMAD.MOV.U32 R23, RZ, RZ, R12 ;  /* 0x000000ffff174224 */ /* 0x000fe200078e000c */
[----:B------:R-:W-:Y:S01]  /*1540*/  @P3 MOV R23, R13 ;  /* 0x0000000d00173202 */ /* 0x000fe20000000f00 */
[----:B------:R-:W-:Y:S01]  /*1550*/  @P2 IMAD.MOV.U32 R23, RZ, RZ, R16 ;  /* 0x000000ffff172224 */ /* 0x000fe200078e0010 */
[----:B------:R-:W-:Y:S01]  /*1560*/  SHF.L.W.U32.HI R21, R26, R27, R21 ;  /* 0x0000001b1a157219 */ /* 0x000fe20000010e15 */
[----:B------:R-:W-:Y:S02]  /*1570*/  @P1 IMAD.MOV.U32 R23, RZ, RZ, R17 ;  /* 0x000000ffff171224 */ /* 0x000fe400078e0011 */
[----:B------:R-:W-:-:S04]  /*1580*/  @P0 IMAD.MOV.U32 R23, RZ, RZ, R18 ;  /* 0x000000ffff170224 */ /* 0x000fc800078e0012 */
[----:B------:R-:W-:-:S05]  /*1590*/  @P6 IMAD.MOV.U32 R23, RZ, RZ, R25 ;  /* 0x000000ffff176224 */ /* 0x000fca00078e0019 */
[----:B------:R-:W-:-:S07]  /*15a0*/  SHF.L.W.U32.HI R26, R23, R27, R26 ;  /* 0x0000001b171a7219 */ /* 0x000fce0000010e1a */
.L_x_38:
[----:B------:R-:W-:Y:S05]  /*15b0*/  BSYNC.RECONVERGENT B2 ;  /* 0x0000000000027941 */ /* 0x000fea0003800200 */
.L_x_37:
[C-C-:B------:R-:W-:Y:S01]  /*15c0*/  SHF.L.W.U32.HI R27, R26.reuse, 0x2, R21.reuse ;  /* 0x000000021a1b7819 */ /* 0x140fe20000010e15 */
[----:B------:R-:W-:Y:S01]  /*15d0*/  UMOV UR4, 0x54442d19 ;  /* 0x54442d1900047882 */ /* 0x000fe20000000000 */
[----:B------:R-:W-:Y:S01]  /*15e0*/  SHF.R.U32.HI R21, RZ, 0x1e, R21 ;  /* 0x0000001eff157819 */ /* 0x000fe20000011615 */
[----:B------:R-:W-:Y:S01]  /*15f0*/  UMOV UR5, 0x3bf921fb ;  /* 0x3bf921fb00057882 */ /* 0x000fe20000000000 */
[C---:B------:R-:W-:Y:S02]  /*1600*/  LOP3.LUT R23, R27.reuse, R5, RZ, 0x3c, !PT ;  /* 0x000000051b177212 */ /* 0x040fe400078e3cff */
[----:B------:R-:W-:Y:S02]  /*1610*/  LEA.HI R21, R27, R21, RZ, 0x1 ;  /* 0x000000151b157211 */ /* 0x000fe400078f08ff */
[----:B------:R-:W-:Y:S02]  /*1620*/  ISETP.GE.AND P0, PT, R23, RZ, PT ;  /* 0x000000ff1700720c */ /* 0x000fe40003f06270 */
[----:B------:R-:W-:-:S02]  /*1630*/  SHF.L.U32 R23, R26, 0x2, RZ ;  /* 0x000000021a177819 */ /* 0x000fc400000006ff */
[----:B------:R-:W-:Y:S02]  /*1640*/  SHF.R.S32.HI R26, RZ, 0x1f, R27 ;  /* 0x0000001fff1a7819 */ /* 0x000fe4000001141b */
[----:B------:R-:W-:Y:S02]  /*1650*/  ISETP.GE.AND P1, PT, R5, RZ, PT ;  /* 0x000000ff0500720c */ /* 0x000fe40003f26270 */
[C---:B------:R-:W-:Y:S02]  /*1660*/  LOP3.LUT R27, R26.reuse, R27, RZ, 0x3c, !PT ;  /* 0x0000001b1a1b7212 */ /* 0x040fe400078e3cff */
[----:B------:R-:W-:Y:S01]  /*1670*/  LOP3.LUT R26, R26, R23, RZ, 0x3c, !PT ;  /* 0x000000171a1a7212 */ /* 0x000fe200078e3cff */
[----:B------:R-:W-:-:S05]  /*1680*/  IMAD.MOV R23, RZ, RZ, -R21 ;  /* 0x000000ffff177224 */ /* 0x000fca00078e0a15 */
[----:B------:R-:W0:Y:S03]  /*1690*/  I2F.F64.S64 R26, R26 ;  /* 0x0000001a001a7312 */ /* 0x000e260000301c00 */
[----:B------:R-:W-:Y:S01]  /*16a0*/  @!P1 IMAD.MOV.U32 R21, RZ, RZ, R23 ;  /* 0x000000ffff159224 */ /* 0x000fe200078e0017 */
[----:B0-----:R-:W-:-:S06]  /*16b0*/  DMUL R26, R26, UR4 ;  /* 0x000000041a1a7c28 */ /* 0x001fcc0008000000 */
[----:B------:R-:W0:Y:S02]  /*16c0*/  F2F.F32.F64 R25, R26 ;  /* 0x0000001a00197310 */ /* 0x000e240000301000 */
[----:B0-----:R-:W-:-:S07]  /*16d0*/  FSEL R25, -R25, R25, !P0 ;  /* 0x0000001919197208 */ /* 0x001fce0004000100 */
.L_x_35:
[----:B------:R-:W-:Y:S05]  /*16e0*/  BSYNC.RECONVERGENT B1 ;  /* 0x0000000000017941 */ /* 0x000fea0003800200 */
.L_x_34:
[C---:B------:R-:W-:Y:S01]  /*16f0*/  LOP3.LUT R23, R21.reuse, 0x1, RZ, 0xc0, !PT ;  /* 0x0000000115177812 */ /* 0x040fe200078ec0ff */
[----:B------:R-:W-:Y:S01]  /*1700*/  BSSY.RECONVERGENT B3, `(.L_x_39) ;  /* 0x0000019000037945 */ /* 0x000fe20003800200 */
[----:B------:R-:W-:Y:S02]  /*1710*/  LOP3.LUT P1, RZ, R21, 0x2, RZ, 0xc0, !PT ;  /* 0x0000000215ff7812 */ /* 0x000fe4000782c0ff */
[----:B------:R-:W-:Y:S01]  /*1720*/  ISETP.NE.U32.AND P0, PT, R23, 0x1, PT ;  /* 0x000000011700780c */ /* 0x000fe20003f05070 */
[----:B------:R-:W-:-:S03]  /*1730*/  FMUL R23, R25, R25 ;  /* 0x0000001919177220 */ /* 0x000fc60000400000 */
[----:B------:R-:W-:Y:S01]  /*1740*/  FSEL R26, R19, 0.0083327032625675201416, !P0 ;  /* 0x3c0885e4131a7808 */ /* 0x000fe20004000000 */
[----:B------:R-:W-:Y:S01]  /*1750*/  FFMA R0, R23, R0, -0.0013887860113754868507 ;  /* 0xbab607ed17007423 */ /* 0x000fe20000000000 */
[----:B------:R-:W0:Y:S01]  /*1760*/  MUFU.RCP R19, R8 ;  /* 0x0000000800137308 */ /* 0x000e220000001000 */
[----:B------:R-:W-:-:S03]  /*1770*/  FSEL R21, -R20, -0.16666662693023681641, !P0 ;  /* 0xbe2aaaa814157808 */ /* 0x000fc60004000100 */
[----:B------:R-:W-:-:S05]  /*1780*/  FSEL R0, R0, -0.00019574658654164522886, !P0 ;  /* 0xb94d415300007808 */ /* 0x000fca0004000000 */
[----:B------:R-:W-:-:S04]  /*1790*/  FFMA R0, R23, R0, R26 ;  /* 0x0000000017007223 */ /* 0x000fc8000000001a */
[----:B------:R-:W-:Y:S01]  /*17a0*/  FFMA R21, R23, R0, R21 ;  /* 0x0000000017157223 */ /* 0x000fe20000000015 */
[----:B------:R-:W-:Y:S01]  /*17b0*/  FSEL R0, R25, 1, P0 ;  /* 0x3f80000019007808 */ /* 0x000fe20000000000 */
[----:B------:R-:W1:Y:S01]  /*17c0*/  FCHK P0, R22, R8 ;  /* 0x0000000816007302 */ /* 0x000e620000000000 */
[----:B0-----:R-:W-:-:S03]  /*17d0*/  FFMA R20, -R8, R19, 1 ;  /* 0x3f80000008147423 */ /* 0x001fc60000000113 */
[----:B------:R-:W-:Y:S01]  /*17e0*/  FFMA R23, R23, R0, RZ ;  /* 0x0000000017177223 */ /* 0x000fe200000000ff */
[----:B------:R-:W-:-:S03]  /*17f0*/  FFMA R19, R19, R20, R19 ;  /* 0x0000001413137223 */ /* 0x000fc60000000013 */
[----:B------:R-:W-:Y:S01]  /*1800*/  FFMA R25, R23, R21, R0 ;  /* 0x0000001517197223 */ /* 0x000fe20000000000 */
[----:B------:R-:W-:-:S03]  /*1810*/  FFMA R21, R19, R22, RZ ;  /* 0x0000001613157223 */ /* 0x000fc600000000ff */
[----:B------:R-:W-:Y:S01]  /*1820*/  @P1 FADD R25, RZ, -R25 ;  /* 0x80000019ff191221 */ /* 0x000fe20000000000 */
[----:B------:R-:W-:-:S04]  /*1830*/  FFMA R0, -R8, R21, R22 ;  /* 0x0000001508007223 */ /* 0x000fc80000000116 */
[----:B------:R-:W-:Y:S01]  /*1840*/  FFMA R19, R19, R0, R21 ;  /* 0x0000000013137223 */ /* 0x000fe20000000015 */
[----:B-1----:R-:W-:Y:S06]  /*1850*/  @!P0 BRA `(.L_x_40) ;  /* 0x00000000000c8947 */ /* 0x002fec0003800000 */
[----:B------:R-:W-:Y:S01]  /*1860*/  IMAD.MOV.U32 R23, RZ, RZ, R8 ;  /* 0x000000ffff177224 */ /* 0x000fe200078e0008 */
[----:B------:R-:W-:-:S07]  /*1870*/  MOV R0, 0x1890 ;  /* 0x0000189000007802 */ /* 0x000fce0000000f00 */
[----:B------:R-:W-:Y:S05]  /*1880*/  CALL.REL.NOINC `($__internal_1_$__cuda_sm3x_div_rn_noftz_f32_slowpath) ;  /* 0x0000001c00087944 */ /* 0x000fea0003c00000 */
.L_x_40:
[----:B------:R-:W-:Y:S05]  /*1890*/  BSYNC.RECONVERGENT B3 ;  /* 0x0000000000037941 */ /* 0x000fea0003800200 */
.L_x_39:
[----:B------:R-:W0:Y:S01]  /*18a0*/  MUFU.RCP R21, R8 ;  /* 0x0000000800157308 */ /* 0x000e220000001000 */
[----:B------:R-:W-:Y:S01]  /*18b0*/  FFMA R22, R25, -R19, R24 ;  /* 0x8000001319167223 */ /* 0x000fe20000000018 */
[----:B------:R-:W-:Y:S06]  /*18c0*/  BSSY.RECONVERGENT B3, `(.L_x_41) ;  /* 0x000000c000037945 */ /* 0x000fec0003800200 */
        /* <DEDUP_REMOVED lines=10> */
[----:B------:R-:W-:-:S07]  /*1970*/  MOV R24, R19 ;  /* 0x0000001300187202 */ /* 0x000fce0000000f00 */
.L_x_42:
[----:B------:R-:W-:Y:S05]  /*1980*/  BSYNC.RECONVERGENT B3 ;  /* 0x0000000000037941 */ /* 0x000fea0003800200 */
.L_x_41:
[----:B------:R-:W0:Y:S08]  /*1990*/  LDC R19, c[0x0][0x3b0] ;  /* 0x0000ec00ff137b82 */ /* 0x000e300000000800 */
[----:B------:R-:W1:Y:S01]  /*19a0*/  LDC R23, c[0x0][0x3a4] ;  /* 0x0000e900ff177b82 */ /* 0x000e620000000800 */
[----:B0-----:R-:W-:-:S04]  /*19b0*/  IMAD.WIDE R14, R19, 0x4, R14 ;  /* 0x00000004130e7825 */ /* 0x001fc800078e020e */
[----:B------:R-:W-:Y:S02]  /*19c0*/  IMAD.WIDE R28, R19, 0x4, R28 ;  /* 0x00000004131c7825 */ /* 0x000fe400078e021c */
[----:B------:R-:W2:Y:S04]  /*19d0*/  LDG.E R14, desc[UR6][R14.64] ;  /* 0x000000060e0e7981 */ /* 0x000ea8000c1e1900 */
[----:B------:R-:W3:Y:S01]  /*19e0*/  LDG.E R22, desc[UR6][R28.64] ;  /* 0x000000061c167981 */ /* 0x000ee2000c1e1900 */
[----:B-1----:R-:W-:Y:S01]  /*19f0*/  FMUL R23, R23, R23 ;  /* 0x0000001717177220 */ /* 0x002fe20000400000 */
[----:B------:R-:W-:Y:S01]  /*1a00*/  FADD R19, R4, R4 ;  /* 0x0000000404137221 */ /* 0x000fe20000000000 */
[----:B------:R-:W-:Y:S02]  /*1a10*/  BSSY.RECONVERGENT B3, `(.L_x_43) ;  /* 0x000000e000037945 */ /* 0x000fe40003800200 */
[----:B------:R-:W0:Y:S02]  /*1a20*/  MUFU.RCP R0, R23 ;  /* 0x0000001700007308 */ /* 0x000e240000001000 */
[----:B0-----:R-:W-:-:S04]  /*1a30*/  FFMA R21, -R23, R0, 1 ;  /* 0x3f80000017157423 */ /* 0x001fc80000000100 */
[----:B------:R-:W-:Y:S01]  /*1a40*/  FFMA R21, R0, R21, R0 ;  /* 0x0000001500157223 */ /* 0x000fe20000000000 */
[----:B--2---:R-:W-:-:S04]  /*1a50*/  FADD R19, R14, -R19 ;  /* 0x800000130e137221 */ /* 0x004fc80000000000 */
[----:B---3--:R-:W-:-:S04]  /*1a60*/  FADD R22, R19, R22 ;  /* 0x0000001613167221 */ /* 0x008fc80000000000 */
[----:B------:R-:W0:Y:S01]  /*1a70*/  FCHK P0, R22, R23 ;  /* 0x0000001716007302 */ /* 0x000e220000000000 */
[----:B------:R-:W-:-:S04]  /*1a80*/  FFMA R8, R22, R21, RZ ;  /* 0x0000001516087223 */ /* 0x000fc800000000ff */
[----:B------:R-:W-:-:S04]  /*1a90*/  FFMA R0, -R23, R8, R22 ;  /* 0x0000000817007223 */ /* 0x000fc80000000116 */
[----:B------:R-:W-:Y:S01]  /*1aa0*/  FFMA R8, R21, R0, R8 ;  /* 0x0000000015087223 */ /* 0x000fe20000000008 */
[----:B0-----:R-:W-:Y:S06]  /*1ab0*/  @!P0 BRA `(.L_x_44) ;  /* 0x00000000000c8947 */ /* 0x001fec0003800000 */
[----:B------:R-:W-:-:S07]  /*1ac0*/  MOV R0, 0x1ae0 ;  /* 0x00001ae000007802 */ /* 0x000fce0000000f00 */
[----:B------:R-:W-:Y:S05]  /*1ad0*/  CALL.REL.NOINC `($__internal_1_$__cuda_sm3x_div_rn_noftz_f32_slowpath) ;  /* 0x0000001800747944 */ /* 0x000fea0003c00000 */
[----:B------:R-:W-:-:S07]  /*1ae0*/  IMAD.MOV.U32 R8, RZ, RZ, R19 ;  /* 0x000000ffff087224 */ /* 0x000fce00078e0013 */
.L_x_44:
[----:B------:R-:W-:Y:S05]  /*1af0*/  BSYNC.RECONVERGENT B3 ;  /* 0x0000000000037941 */ /* 0x000fea0003800200 */
.L_x_43:
[----:B------:R-:W-:Y:S01]  /*1b00*/  FSETP.GE.AND P0, PT, |R5|, 105615, PT ;  /* 0x47ce47800500780b */ /* 0x000fe20003f06200 */
[----:B------:R-:W-:Y:S01]  /*1b10*/  BSSY.RECONVERGENT B1, `(.L_x_45) ;  /* 0x0000064000017945 */ /* 0x000fe20003800200 */
[----:B------:R-:W-:Y:S01]  /*1b20*/  FMUL R6, R6, R6 ;  /* 0x0000000606067220 */ /* 0x000fe20000400000 */
[----:B------:R-:W-:Y:S02]  /*1b30*/  IMAD.MOV.U32 R22, RZ, RZ, R10 ;  /* 0x000000ffff167224 */ /* 0x000fe400078e000a */
[----:B------:R-:W-:-:S08]  /*1b40*/  IMAD.MOV.U32 R0, RZ, RZ, R9 ;  /* 0x000000ffff007224 */ /* 0x000fd000078e0009 */
[----:B------:R-:W-:Y:S05]  /*1b50*/  @!P0 BRA `(.L_x_46) ;  /* 0x00000004007c8947 */ /* 0x000fea0003800000 */
        /* <DEDUP_REMOVED lines=11> */
.L_x_47:
[----:B0-----:R-:W-:Y:S02]  /*1c10*/  IMAD.U32 R14, RZ, RZ, UR8 ;  /* 0x00000008ff0e7e24 */ /* 0x001fe4000f8e00ff */
[----:B------:R-:W-:-:S05]  /*1c20*/  IMAD.U32 R15, RZ, RZ, UR9 ;  /* 0x00000009ff0f7e24 */ /* 0x000fca000f8e00ff */
[----:B------:R-:W2:Y:S01]  /*1c30*/  LDG.E.CONSTANT R14, desc[UR6][R14.64] ;  /* 0x000000060e0e7981 */ /* 0x000ea2000c1e9900 */
[----:B------:R-:W-:Y:S01]  /*1c40*/  UIADD3 UR4, UPT, UPT, UR4, 0x1, URZ ;  /* 0x0000000104047890 */ /* 0x000fe2000fffe0ff */
[C---:B------:R-:W-:Y:S01]  /*1c50*/  ISETP.EQ.AND P0, PT, R22.reuse, RZ, PT ;  /* 0x000000ff1600720c */ /* 0x040fe20003f02270 */
[----:B------:R-:W-:Y:S01]  /*1c60*/  UIADD3 UR8, UP1, UPT, UR8, 0x4, URZ ;  /* 0x0000000408087890 */ /* 0x000fe2000ff3e0ff */
[C---:B------:R-:W-:Y:S01]  /*1c70*/  ISETP.EQ.AND P1, PT, R22.reuse, 0x4, PT ;  /* 0x000000041600780c */ /* 0x040fe20003f22270 */
[----:B------:R-:W-:Y:S01]  /*1c80*/  UISETP.NE.AND UP0, UPT, UR4, 0x6, UPT ;  /* 0x000000060400788c */ /* 0x000fe2000bf05270 */
[C---:B------:R-:W-:Y:S01]  /*1c90*/  ISETP.EQ.AND P2, PT, R22.reuse, 0x8, PT ;  /* 0x000000081600780c */ /* 0x040fe20003f42270 */
[----:B------:R-:W-:Y:S01]  /*1ca0*/  UIADD3.X UR9, UPT, UPT, URZ, UR9, URZ, UP1, !UPT ;  /* 0x00000009ff097290 */ /* 0x000fe20008ffe4ff */
[C---:B------:R-:W-:Y:S02]  /*1cb0*/  ISETP.EQ.AND P3, PT, R22.reuse, 0xc, PT ;  /* 0x0000000c1600780c */ /* 0x040fe40003f62270 */
[----:B------:R-:W-:-:S02]  /*1cc0*/  ISETP.EQ.AND P4, PT, R22, 0x10, PT ;  /* 0x000000101600780c */ /* 0x000fc40003f82270 */
[C---:B------:R-:W-:Y:S01]  /*1cd0*/  ISETP.EQ.AND P5, PT, R22.reuse, 0x14, PT ;  /* 0x000000141600780c */ /* 0x040fe20003fa2270 */
[----:B------:R-:W-:Y:S02]  /*1ce0*/  VIADD R22, R22, 0x4 ;  /* 0x0000000416167836 */ /* 0x000fe40000000000 */
[----:B--2---:R-:W-:-:S03]  /*1cf0*/  IMAD.WIDE.U32 R20, R14, R23, RZ ;  /* 0x000000170e147225 */ /* 0x004fc600078e00ff */
[----:B------:R-:W-:-:S04]  /*1d00*/  IADD3 R0, P6, PT, R20, R19, RZ ;  /* 0x0000001314007210 */ /* 0x000fc80007fde0ff */
[----:B------:R-:W-:Y:S01]  /*1d10*/  IADD3.X R19, PT, PT, R21, UR5, RZ, P6, !PT ;  /* 0x0000000515137c10 */ /* 0x000fe2000b7fe4ff */
[--C-:B------:R-:W-:Y:S01]  /*1d20*/  @P1 IMAD.MOV.U32 R12, RZ, RZ, R0.reuse ;  /* 0x000000ffff0c1224 */ /* 0x100fe200078e0000 */
[-C--:B------:R-:W-:Y:S01]  /*1d30*/  @P0 MOV R11, R0.reuse ;  /* 0x00000000000b0202 */ /* 0x080fe20000000f00 */
[--C-:B------:R-:W-:Y:S01]  /*1d40*/  @P2 IMAD.MOV.U32 R13, RZ, RZ, R0.reuse ;  /* 0x000000ffff0d2224 */ /* 0x100fe200078e0000 */
[----:B------:R-:W-:Y:S01]  /*1d50*/  @P5 MOV R18, R0 ;  /* 0x0000000000125202 */ /* 0x000fe20000000f00 */
[--C-:B------:R-:W-:Y:S02]  /*1d60*/  @P3 IMAD.MOV.U32 R16, RZ, RZ, R0.reuse ;  /* 0x000000ffff103224 */ /* 0x100fe400078e0000 */
        /* <DEDUP_REMOVED lines=14> */
[----:B------:R-:W-:-:S03]  /*1e50*/  ISETP.EQ.AND P5, PT, R21, RZ, PT ;  /* 0x000000ff1500720c */ /* 0x000fc60003fa2270 */
[----:B------:R-:W-:Y:S01]  /*1e60*/  @P3 IMAD.MOV.U32 R0, RZ, RZ, R11 ;  /* 0x000000ffff003224 */ /* 0x000fe200078e000b */
[C---:B------:R-:W-:Y:S01]  /*1e70*/  ISETP.EQ.AND P3, PT, R21.reuse, -0x4, PT ;  /* 0xfffffffc1500780c */ /* 0x040fe20003f62270 */
[--C-:B------:R-:W-:Y:S01]  /*1e80*/  @P4 IMAD.MOV.U32 R0, RZ, RZ, R12.reuse ;  /* 0x000000ffff004224 */ /* 0x100fe200078e000c */
[----:B------:R-:W-:Y:S01]  /*1e90*/  @P4 MOV R14, R11 ;  /* 0x0000000b000e4202 */ /* 0x000fe20000000f00 */
[----:B------:R-:W-:Y:S01]  /*1ea0*/  @P2 IMAD.MOV.U32 R14, RZ, RZ, R12 ;  /* 0x000000ffff0e2224 */ /* 0x000fe200078e000c */
[----:B------:R-:W-:Y:S01]  /*1eb0*/  ISETP.EQ.AND P4, PT, R21, 0x4, PT ;  /* 0x000000041500780c */ /* 0x000fe20003f82270 */
[--C-:B------:R-:W-:Y:S01]  /*1ec0*/  @P2 IMAD.MOV.U32 R0, RZ, RZ, R13.reuse ;  /* 0x000000ffff002224 */ /* 0x100fe200078e000d */
[----:B------:R-:W-:Y:S01]  /*1ed0*/  @P1 MOV R0, R16 ;  /* 0x0000001000001202 */ /* 0x000fe20000000f00 */
[----:B------:R-:W-:Y:S02]  /*1ee0*/  @P1 IMAD.MOV.U32 R14, RZ, RZ, R13 ;  /* 0x000000ffff0e1224 */ /* 0x000fe400078e000d */
[----:B------:R-:W-:-:S02]  /*1ef0*/  @P0 IMAD.MOV.U32 R14, RZ, RZ, R16 ;  /* 0x000000ffff0e0224 */ /* 0x000fc400078e0010 */
[--C-:B------:R-:W-:Y:S02]  /*1f00*/  @P0 IMAD.MOV.U32 R0, RZ, RZ, R17.reuse ;  /* 0x000000ffff000224 */ /* 0x100fe400078e0011 */
[----:B------:R-:W-:Y:S01]  /*1f10*/  @P3 IMAD.MOV.U32 R14, RZ, RZ, R17 ;  /* 0x000000ffff0e3224 */ /* 0x000fe200078e0011 */
[----:B------:R-:W-:Y:S01]  /*1f20*/  @P5 MOV R14, R18 ;  /* 0x00000012000e5202 */ /* 0x000fe20000000f00 */
[----:B------:R-:W-:Y:S02]  /*1f30*/  @P3 IMAD.MOV.U32 R0, RZ, RZ, R18 ;  /* 0x000000ffff003224 */ /* 0x000fe400078e0012 */
[--C-:B------:R-:W-:Y:S02]  /*1f40*/  @P5 IMAD.MOV.U32 R0, RZ, RZ, R19.reuse ;  /* 0x000000ffff005224 */ /* 0x100fe400078e0013 */
[----:B------:R-:W-:Y:S01]  /*1f50*/  @P4 IMAD.MOV.U32 R14, RZ, RZ, R19 ;  /* 0x000000ffff0e4224 */ /* 0x000fe200078e0013 */
[----:B------:R-:W-:Y:S06]  /*1f60*/  @!P6 BRA `(.L_x_49) ;  /* 0x00000000002ce947 */ /* 0x000fec0003800000 */
[----:B------:R-:W-:Y:S01]  /*1f70*/  @P2 IMAD.MOV.U32 R15, RZ, RZ, R11 ;  /* 0x000000ffff0f2224 */ /* 0x000fe200078e000b */
[----:B------:R-:W-:Y:S01]  /*1f80*/  @P1 MOV R15, R12 ;  /* 0x0000000c000f1202 */ /* 0x000fe20000000f00 */
[----:B------:R-:W-:Y:S01]  /*1f90*/  @P0 IMAD.MOV.U32 R15, RZ, RZ, R13 ;  /* 0x000000ffff0f0224 */ /* 0x000fe200078e000d */
[----:B------:R-:W-:Y:S01]  /*1fa0*/  ISETP.EQ.AND P0, PT, R21, 0x8, PT ;  /* 0x000000081500780c */ /* 0x000fe20003f02270 */
[----:B------:R-:W-:Y:S01]  /*1fb0*/  @P3 IMAD.MOV.U32 R15, RZ, RZ, R16 ;  /* 0x000000ffff0f3224 */ /* 0x000fe200078e0010 */
[----:B------:R-:W-:Y:S01]  /*1fc0*/  LOP3.LUT R21, R20, 0x1f, RZ, 0xc0, !PT ;  /* 0x0000001f14157812 */ /* 0x000fe200078ec0ff */
[----:B------:R-:W-:Y:S01]  /*1fd0*/  @P5 IMAD.MOV.U32 R15, RZ, RZ, R17 ;  /* 0x000000ffff0f5224 */ /* 0x000fe200078e0011 */
[----:B------:R-:W-:Y:S02]  /*1fe0*/  @P4 MOV R15, R18 ;  /* 0x00000012000f4202 */ /* 0x000fe40000000f00 */
[----:B------:R-:W-:-:S07]  /*1ff0*/  SHF.L.W.U32.HI R0, R14, R21, R0 ;  /* 0x000000150e007219 */ /* 0x000fce0000010e00 */
[----:B------:R-:W-:-:S05]  /*2000*/  @P0 IMAD.MOV.U32 R15, RZ, RZ, R19 ;  /* 0x000000ffff0f0224 */ /* 0x000fca00078e0013 */
[----:B------:R-:W-:-:S07]  /*2010*/  SHF.L.W.U32.HI R14, R15, R21, R14 ;  /* 0x000000150f0e7219 */ /* 0x000fce0000010e0e */
.L_x_49:
[----:B------:R-:W-:Y:S05]  /*2020*/  BSYNC.RECONVERGENT B2 ;  /* 0x0000000000027941 */ /* 0x000fea0003800200 */
.L_x_48:
[C---:B------:R-:W-:Y:S01]  /*2030*/  SHF.L.W.U32.HI R22, R14.reuse, 0x2, R0 ;  /* 0x000000020e167819 */ /* 0x040fe20000010e00 */
        /* <DEDUP_REMOVED lines=8> */
[C---:B------:R-:W-:Y:S02]  /*20c0*/  LOP3.LUT R0, R22.reuse, R5, RZ, 0x3c, !PT ;  /* 0x0000000516007212 */ /* 0x040fe400078e3cff */
[----:B------:R-:W0:Y:S01]  /*20d0*/  I2F.F64.S64 R14, R14 ;  /* 0x0000000e000e7312 */ /* 0x000e220000301c00 */
[----:B------:R-:W-:Y:S02]  /*20e0*/  LEA.HI R22, R22, R19, RZ, 0x1 ;  /* 0x0000001316167211 */ /* 0x000fe400078f08ff */
[----:B------:R-:W-:-:S03]  /*20f0*/  ISETP.GE.AND P0, PT, R0, RZ, PT ;  /* 0x000000ff0000720c */ /* 0x000fc60003f06270 */
[----:B------:R-:W-:-:S05]  /*2100*/  IMAD.MOV R0, RZ, RZ, -R22 ;  /* 0x000000ffff007224 */ /* 0x000fca00078e0a16 */
[----:B------:R-:W-:Y:S01]  /*2110*/  @!P1 MOV R22, R0 ;  /* 0x0000000000169202 */ /* 0x000fe20000000f00 */
[----:B0-----:R-:W-:-:S10]  /*2120*/  DMUL R20, R14, UR4 ;  /* 0x000000040e147c28 */ /* 0x001fd40008000000 */
[----:B------:R-:W0:Y:S02]  /*2130*/  F2F.F32.F64 R20, R20 ;  /* 0x0000001400147310 */ /* 0x000e240000301000 */
[----:B0-----:R-:W-:-:S07]  /*2140*/  FSEL R0, -R20, R20, !P0 ;  /* 0x0000001414007208 */ /* 0x001fce0004000100 */
.L_x_46:
[----:B------:R-:W-:Y:S05]  /*2150*/  BSYNC.RECONVERGENT B1 ;  /* 0x0000000000017941 */ /* 0x000fea0003800200 */
.L_x_45:
[----:B------:R-:W-:Y:S02]  /*2160*/  IMAD.MOV.U32 R14, RZ, RZ, 0x37cbac00 ;  /* 0x37cbac00ff0e7424 */ /* 0x000fe400078e00ff */
[----:B------:R-:W-:Y:S01]  /*2170*/  FMUL R15, R0, R0 ;  /* 0x00000000000f7220 */ /* 0x000fe20000400000 */
[C---:B------:R-:W-:Y:S01]  /*2180*/  LOP3.LUT R19, R22.reuse, 0x1, RZ, 0xc0, !PT ;  /* 0x0000000116137812 */ /* 0x040fe200078ec0ff */
[----:B------:R-:W-:Y:S01]  /*2190*/  IMAD.MOV.U32 R20, RZ, RZ, 0x3d2aaabb ;  /* 0x3d2aaabbff147424 */ /* 0x000fe200078e00ff */
[----:B------:R-:W-:Y:S01]  /*21a0*/  LOP3.LUT P1, RZ, R22, 0x2, RZ, 0xc0, !PT ;  /* 0x0000000216ff7812 */ /* 0x000fe2000782c0ff */
[----:B------:R-:W-:Y:S01]  /*21b0*/  FFMA R14, R15, R14, -0.0013887860113754868507 ;  /* 0xbab607ed0f0e7423 */ /* 0x000fe2000000000e */
[----:B------:R-:W-:Y:S01]  /*21c0*/  ISETP.NE.U32.AND P0, PT, R19, 0x1, PT ;  /* 0x000000011300780c */ /* 0x000fe20003f05070 */
[----:B------:R-:W-:Y:S01]  /*21d0*/  IMAD.MOV.U32 R21, RZ, RZ, 0x3effffff ;  /* 0x3effffffff157424 */ /* 0x000fe200078e00ff */
[----:B------:R-:W-:Y:S01]  /*21e0*/  BSSY.RECONVERGENT B3, `(.L_x_50) ;  /* 0x0000018000037945 */ /* 0x000fe20003800200 */
[----:B------:R-:W-:-:S02]  /*21f0*/  FSETP.GE.AND P2, PT, |R5|, 105615, PT ;  /* 0x47ce47800500780b */ /* 0x000fc40003f46200 */
[----:B------:R-:W-:Y:S02]  /*2200*/  FSEL R14, R14, -0.00019574658654164522886, !P0 ;  /* 0xb94d41530e0e7808 */ /* 0x000fe40004000000 */
[----:B------:R-:W-:Y:S02]  /*2210*/  FSEL R20, R20, 0.0083327032625675201416, !P0 ;  /* 0x3c0885e414147808 */ /* 0x000fe40004000000 */
[----:B------:R-:W-:Y:S02]  /*2220*/  FSEL R0, R0, 1, P0 ;  /* 0x3f80000000007808 */ /* 0x000fe40000000000 */
[----:B------:R-:W-:Y:S01]  /*2230*/  FSEL R21, -R21, -0.16666662693023681641, !P0 ;  /* 0xbe2aaaa815157808 */ /* 0x000fe20004000100 */
[C---:B------:R-:W-:Y:S02]  /*2240*/  FFMA R14, R15.reuse, R14, R20 ;  /* 0x0000000e0f0e7223 */ /* 0x040fe40000000014 */
[C---:B------:R-:W-:Y:S02]  /*2250*/  FFMA R19, R15.reuse, R0, RZ ;  /* 0x000000000f137223 */ /* 0x040fe400000000ff */
[----:B------:R-:W-:-:S04]  /*2260*/  FFMA R14, R15, R14, R21 ;  /* 0x0000000e0f0e7223 */ /* 0x000fc80000000015 */
[----:B------:R-:W-:-:S04]  /*2270*/  FFMA R19, R19, R14, R0 ;  /* 0x0000000e13137223 */ /* 0x000fc80000000000 */
[----:B------:R-:W-:-:S04]  /*2280*/  @P1 FADD R19, RZ, -R19 ;  /* 0x80000013ff131221 */ /* 0x000fc80000000000 */
[----:B------:R-:W-:-:S04]  /*2290*/  FMUL R23, R6, R19 ;  /* 0x0000001306177220 */ /* 0x000fc80000400000 */
[----:B------:R-:W0:Y:S08]  /*22a0*/  MUFU.RCP R15, R23 ;  /* 0x00000017000f7308 */ /* 0x000e300000001000 */
[----:B------:R-:W1:Y:S01]  /*22b0*/  FCHK P0, R24, R23 ;  /* 0x0000001718007302 */ /* 0x000e620000000000 */
[----:B0-----:R-:W-:-:S04]  /*22c0*/  FFMA R0, -R23, R15, 1 ;  /* 0x3f80000017007423 */ /* 0x001fc8000000010f */
[----:B------:R-:W-:-:S04]  /*22d0*/  FFMA R15, R15, R0, R15 ;  /* 0x000000000f0f7223 */ /* 0x000fc8000000000f */
[----:B------:R-:W-:-:S04]  /*22e0*/  FFMA R14, R15, R24, RZ ;  /* 0x000000180f0e7223 */ /* 0x000fc800000000ff */
[----:B------:R-:W-:-:S04]  /*22f0*/  FFMA R19, -R23, R14, R24 ;  /* 0x0000000e17137223 */ /* 0x000fc80000000118 */
[----:B------:R-:W-:Y:S01]  /*2300*/  FFMA R14, R15, R19, R14 ;  /* 0x000000130f0e7223 */ /* 0x000fe2000000000e */
[----:B-1----:R-:W-:Y:S06]  /*2310*/  @!P0 BRA `(.L_x_51) ;  /* 0x0000000000108947 */ /* 0x002fec0003800000 */
[----:B------:R-:W-:Y:S02]  /*2320*/  MOV R22, R24 ;  /* 0x0000001800167202 */ /* 0x000fe40000000f00 */
[----:B------:R-:W-:-:S07]  /*2330*/  MOV R0, 0x2350 ;  /* 0x0000235000007802 */ /* 0x000fce0000000f00 */
[----:B------:R-:W-:Y:S05]  /*2340*/  CALL.REL.NOINC `($__internal_1_$__cuda_sm3x_div_rn_noftz_f32_slowpath) ;  /* 0x0000001000587944 */ /* 0x000fea0003c00000 */
[----:B------:R-:W-:-:S07]  /*2350*/  IMAD.MOV.U32 R14, RZ, RZ, R19 ;  /* 0x000000ffff0e7224 */ /* 0x000fce00078e0013 */
.L_x_51:
[----:B------:R-:W-:Y:S05]  /*2360*/  BSYNC.RECONVERGENT B3 ;  /* 0x0000000000037941 */ /* 0x000fea0003800200 */
.L_x_50:
[----:B------:R-:W-:Y:S01]  /*2370*/  BSSY.RECONVERGENT B1, `(.L_x_52) ;  /* 0x0000063000017945 */ /* 0x000fe20003800200 */
[----:B------:R-:W-:Y:S02]  /*2380*/  IMAD.MOV.U32 R0, RZ, RZ, R10 ;  /* 0x000000ffff007224 */ /* 0x000fe400078e000a */
[----:B------:R-:W-:Y:S01]  /*2390*/  IMAD.MOV.U32 R21, RZ, RZ, R9 ;  /* 0x000000ffff157224 */ /* 0x000fe200078e0009 */
        /* <DEDUP_REMOVED lines=12> */
.L_x_54:
[----:B0-----:R-:W-:Y:S01]  /*2460*/  MOV R20, UR8 ;  /* 0x0000000800147c02 */ /* 0x001fe20008000f00 */
        /* <DEDUP_REMOVED lines=11> */
[C---:B------:R-:W-:Y:S02]  /*2520*/  ISETP.EQ.AND P5, PT, R24.reuse, 0x14, PT ;  /* 0x000000141800780c */ /* 0x040fe40003fa2270 */
[----:B------:R-:W-:Y:S01]  /*2530*/  IADD3 R24, PT, PT, R24, 0x4, RZ ;  /* 0x0000000418187810 */ /* 0x000fe20007ffe0ff */
[----:B--2---:R-:W-:-:S03]  /*2540*/  IMAD.WIDE.U32 R22, R20, R19, RZ ;  /* 0x0000001314167225 */ /* 0x004fc600078e00ff */
[----:B------:R-:W-:-:S04]  /*2550*/  IADD3 R0, P6, PT, R22, R15, RZ ;  /* 0x0000000f16007210 */ /* 0x000fc80007fde0ff */
[----:B------:R-:W-:Y:S01]  /*2560*/  IADD3.X R15, PT, PT, R23, UR5, RZ, P6, !PT ;  /* 0x00000005170f7c10 */ /* 0x000fe2000b7fe4ff */
[--C-:B------:R-:W-:Y:S01]  /*2570*/  @P0 IMAD.MOV.U32 R11, RZ, RZ, R0.reuse ;  /* 0x000000ffff0b0224 */ /* 0x100fe200078e0000 */
[----:B------:R-:W-:Y:S01]  /*2580*/  @P2 MOV R13, R0 ;  /* 0x00000000000d2202 */ /* 0x000fe20000000f00 */
[--C-:B------:R-:W-:Y:S02]  /*2590*/  @P1 IMAD.MOV.U32 R12, RZ, RZ, R0.reuse ;  /* 0x000000ffff0c1224 */ /* 0x100fe400078e0000 */
[--C-:B------:R-:W-:Y:S02]  /*25a0*/  @P3 IMAD.MOV.U32 R16, RZ, RZ, R0.reuse ;  /* 0x000000ffff103224 */ /* 0x100fe400078e0000 */
        /* <DEDUP_REMOVED lines=22> */
[----:B------:R-:W-:Y:S01]  /*2710*/  @P2 IMAD.MOV.U32 R0, RZ, RZ, R13 ;  /* 0x000000ffff002224 */ /* 0x000fe200078e000d */
[----:B------:R-:W-:Y:S01]  /*2720*/  @P1 MOV R19, R13 ;  /* 0x0000000d00131202 */ /* 0x000fe20000000f00 */
[--C-:B------:R-:W-:Y:S02]  /*2730*/  @P1 IMAD.MOV.U32 R0, RZ, RZ, R16.reuse ;  /* 0x000000ffff001224 */ /* 0x100fe400078e0010 */
[----:B------:R-:W-:-:S02]  /*2740*/  @P0 IMAD.MOV.U32 R19, RZ, RZ, R16 ;  /* 0x000000ffff130224 */ /* 0x000fc400078e0010 */
[----:B------:R-:W-:Y:S02]  /*2750*/  @P0 IMAD.MOV.U32 R0, RZ, RZ, R17 ;  /* 0x000000ffff000224 */ /* 0x000fe400078e0011 */
[----:B------:R-:W-:Y:S01]  /*2760*/  @P3 MOV R19, R17 ;  /* 0x0000001100133202 */ /* 0x000fe20000000f00 */
[--C-:B------:R-:W-:Y:S02]  /*2770*/  @P3 IMAD.MOV.U32 R0, RZ, RZ, R18.reuse ;  /* 0x000000ffff003224 */ /* 0x100fe400078e0012 */
[----:B------:R-:W-:Y:S01]  /*2780*/  @P5 IMAD.MOV.U32 R19, RZ, RZ, R18 ;  /* 0x000000ffff135224 */ /* 0x000fe200078e0012 */
[----:B------:R-:W-:Y:S01]  /*2790*/  @P4 MOV R19, R15 ;  /* 0x0000000f00134202 */ /* 0x000fe20000000f00 */
[----:B------:R-:W-:Y:S01]  /*27a0*/  @P5 IMAD.MOV.U32 R0, RZ, RZ, R15 ;  /* 0x000000ffff005224 */ /* 0x000fe200078e000f */
[----:B------:R-:W-:Y:S06]  /*27b0*/  @!P6 BRA `(.L_x_56) ;  /* 0x00000000002ce947 */ /* 0x000fec0003800000 */
[----:B------:R-:W-:Y:S01]  /*27c0*/  @P2 IMAD.MOV.U32 R20, RZ, RZ, R11 ;  /* 0x000000ffff142224 */ /* 0x000fe200078e000b */
[----:B------:R-:W-:Y:S01]  /*27d0*/  LOP3.LUT R21, R21, 0x1f, RZ, 0xc0, !PT ;  /* 0x0000001f15157812 */ /* 0x000fe200078ec0ff */
[----:B------:R-:W-:Y:S02]  /*27e0*/  @P1 IMAD.MOV.U32 R20, RZ, RZ, R12 ;  /* 0x000000ffff141224 */ /* 0x000fe400078e000c */
[----:B------:R-:W-:Y:S01]  /*27f0*/  @P0 IMAD.MOV.U32 R20, RZ, RZ, R13 ;  /* 0x000000ffff140224 */ /* 0x000fe200078e000d */
[----:B------:R-:W-:Y:S02]  /*2800*/  ISETP.EQ.AND P0, PT, R22, 0x8, PT ;  /* 0x000000081600780c */ /* 0x000fe40003f02270 */
[----:B------:R-:W-:Y:S01]  /*2810*/  @P3 MOV R20, R16 ;  /* 0x0000001000143202 */ /* 0x000fe20000000f00 */
[----:B------:R-:W-:Y:S01]  /*2820*/  @P5 IMAD.MOV.U32 R20, RZ, RZ, R17 ;  /* 0x000000ffff145224 */ /* 0x000fe200078e0011 */
[----:B------:R-:W-:Y:S01]  /*2830*/  SHF.L.W.U32.HI R0, R19, R21, R0 ;  /* 0x0000001513007219 */ /* 0x000fe20000010e00 */
[----:B------:R-:W-:-:S08]  /*2840*/  @P4 IMAD.MOV.U32 R20, RZ, RZ, R18 ;  /* 0x000000ffff144224 */ /* 0x000fd000078e0012 */
[----:B------:R-:W-:-:S05]  /*2850*/  @P0 IMAD.MOV.U32 R20, RZ, RZ, R15 ;  /* 0x000000ffff140224 */ /* 0x000fca00078e000f */
[----:B------:R-:W-:-:S07]  /*2860*/  SHF.L.W.U32.HI R19, R20, R21, R19 ;  /* 0x0000001514137219 */ /* 0x000fce0000010e13 */
.L_x_56:
[----:B------:R-:W-:Y:S05]  /*2870*/  BSYNC.RECONVERGENT B2 ;  /* 0x0000000000027941 */ /* 0x000fea0003800200 */
.L_x_55:
[C---:B------:R-:W-:Y:S01]  /*2880*/  SHF.L.W.U32.HI R24, R19.reuse, 0x2, R0 ;  /* 0x0000000213187819 */ /* 0x040fe20000010e00 */
[----:B------:R-:W-:Y:S01]  /*2890*/  UMOV UR4, 0x54442d19 ;  /* 0x54442d1900047882 */ /* 0x000fe20000000000 */
[----:B------:R-:W-:Y:S01]  /*28a0*/  SHF.L.U32 R19, R19, 0x2, RZ ;  /* 0x0000000213137819 */ /* 0x000fe200000006ff */
[----:B------:R-:W-:Y:S01]  /*28b0*/  UMOV UR5, 0x3bf921fb ;  /* 0x3bf921fb00057882 */ /* 0x000fe20000000000 */
[----:B------:R-:W-:Y:S02]  /*28c0*/  SHF.R.S32.HI R15, RZ, 0x1f, R24 ;  /* 0x0000001fff0f7819 */ /* 0x000fe40000011418 */
[----:B------:R-:W-:Y:S02]  /*28d0*/  ISETP.GE.AND P1, PT, R5, RZ, PT ;  /* 0x000000ff0500720c */ /* 0x000fe40003f26270 */
[C---:B------:R-:W-:Y:S02]  /*28e0*/  LOP3.LUT R20, R15.reuse, R19, RZ, 0x3c, !PT ;  /* 0x000000130f147212 */ /* 0x040fe400078e3cff */
[----:B------:R-:W-:-:S02]  /*28f0*/  LOP3.LUT R21, R15, R24, RZ, 0x3c, !PT ;  /* 0x000000180f157212 */ /* 0x000fc400078e3cff */
[----:B------:R-:W-:Y:S02]  /*2900*/  SHF.R.U32.HI R15, RZ, 0x1e, R0 ;  /* 0x0000001eff0f7819 */ /* 0x000fe40000011600 */
[C---:B------:R-:W-:Y:S02]  /*2910*/  LOP3.LUT R19, R24.reuse, R5, RZ, 0x3c, !PT ;  /* 0x0000000518137212 */ /* 0x040fe400078e3cff */
[----:B------:R-:W0:Y:S01]  /*2920*/  I2F.F64.S64 R20, R20 ;  /* 0x0000001400147312 */ /* 0x000e220000301c00 */
[----:B------:R-:W-:Y:S02]  /*2930*/  LEA.HI R0, R24, R15, RZ, 0x1 ;  /* 0x0000000f18007211 */ /* 0x000fe400078f08ff */
[----:B------:R-:W-:-:S03]  /*2940*/  ISETP.GE.AND P0, PT, R19, RZ, PT ;  /* 0x000000ff1300720c */ /* 0x000fc60003f06270 */
[----:B------:R-:W-:-:S04]  /*2950*/  IMAD.MOV R15, RZ, RZ, -R0 ;  /* 0x000000ffff0f7224 */ /* 0x000fc800078e0a00 */
[----:B------:R-:W-:Y:S01]  /*2960*/  @!P1 IMAD.MOV.U32 R0, RZ, RZ, R15 ;  /* 0x000000ffff009224 */ /* 0x000fe200078e000f */
[----:B0-----:R-:W-:-:S10]  /*2970*/  DMUL R22, R20, UR4 ;  /* 0x0000000414167c28 */ /* 0x001fd40008000000 */
[----:B------:R-:W0:Y:S02]  /*2980*/  F2F.F32.F64 R22, R22 ;  /* 0x0000001600167310 */ /* 0x000e240000301000 */
[----:B0-----:R-:W-:-:S07]  /*2990*/  FSEL R21, -R22, R22, !P0 ;  /* 0x0000001616157208 */ /* 0x001fce0004000100 */
.L_x_53:
[----:B------:R-:W-:Y:S05]  /*29a0*/  BSYNC.RECONVERGENT B1 ;  /* 0x0000000000017941 */ /* 0x000fea0003800200 */
.L_x_52:
[----:B------:R-:W-:Y:S02]  /*29b0*/  IMAD.MOV.U32 R15, RZ, RZ, 0x37cbac00 ;  /* 0x37cbac00ff0f7424 */ /* 0x000fe400078e00ff */
[----:B------:R-:W-:Y:S01]  /*29c0*/  FMUL R20, R21, R21 ;  /* 0x0000001515147220 */ /* 0x000fe20000400000 */
[C---:B------:R-:W-:Y:S01]  /*29d0*/  LOP3.LUT R19, R0.reuse, 0x1, RZ, 0xc0, !PT ;  /* 0x0000000100137812 */ /* 0x040fe200078ec0ff */
[----:B------:R-:W-:Y:S01]  /*29e0*/  IMAD.MOV.U32 R24, RZ, RZ, 0x3effffff ;  /* 0x3effffffff187424 */ /* 0x000fe200078e00ff */
[----:B------:R-:W-:Y:S01]  /*29f0*/  LOP3.LUT P1, RZ, R0, 0x2, RZ, 0xc0, !PT ;  /* 0x0000000200ff7812 */ /* 0x000fe2000782c0ff */
[----:B------:R-:W-:Y:S01]  /*2a00*/  FFMA R22, R20, R15, -0.0013887860113754868507 ;  /* 0xbab607ed14167423 */ /* 0x000fe2000000000f */
[----:B------:R-:W-:Y:S01]  /*2a10*/  ISETP.NE.U32.AND P0, PT, R19, 0x1, PT ;  /* 0x000000011300780c */ /* 0x000fe20003f05070 */
[----:B------:R-:W-:Y:S01]  /*2a20*/  BSSY.RECONVERGENT B1, `(.L_x_57) ;  /* 0x000006c000017945 */ /* 0x000fe20003800200 */
[----:B------:R-:W-:Y:S02]  /*2a30*/  MOV R19, 0x3d2aaabb ;  /* 0x3d2aaabb00137802 */ /* 0x000fe40000000f00 */
[----:B------:R-:W-:-:S02]  /*2a40*/  FSEL R23, R22, -0.00019574658654164522886, !P0 ;  /* 0xb94d415316177808 */ /* 0x000fc40004000000 */
[----:B------:R-:W-:Y:S02]  /*2a50*/  FSEL R25, R19, 0.0083327032625675201416, !P0 ;  /* 0x3c0885e413197808 */ /* 0x000fe40004000000 */
[----:B------:R-:W-:Y:S02]  /*2a60*/  FSEL R0, R21, 1, P0 ;  /* 0x3f80000015007808 */ /* 0x000fe40000000000 */
[----:B------:R-:W-:Y:S01]  /*2a70*/  FSEL R22, -R24, -0.16666662693023681641, !P0 ;  /* 0xbe2aaaa818167808 */ /* 0x000fe20004000100 */
[C---:B------:R-:W-:Y:S01]  /*2a80*/  FFMA R23, R20.reuse, R23, R25 ;  /* 0x0000001714177223 */ /* 0x040fe20000000019 */
[----:B------:R-:W-:Y:S01]  /*2a90*/  FSETP.GE.AND P0, PT, |R5|, 105615, PT ;  /* 0x47ce47800500780b */ /* 0x000fe20003f06200 */
[C---:B------:R-:W-:Y:S02]  /*2aa0*/  FFMA R21, R20.reuse, R0, RZ ;  /* 0x0000000014157223 */ /* 0x040fe400000000ff */
[----:B------:R-:W-:-:S04]  /*2ab0*/  FFMA R22, R20, R23, R22 ;  /* 0x0000001714167223 */ /* 0x000fc80000000016 */
[----:B------:R-:W-:-:S04]  /*2ac0*/  FFMA R21, R21, R22, R0 ;  /* 0x0000001615157223 */ /* 0x000fc80000000000 */
[----:B------:R-:W-:-:S04]  /*2ad0*/  @P1 FADD R21, RZ, -R21 ;  /* 0x80000015ff151221 */ /* 0x000fc80000000000 */
[----:B------:R-:W-:Y:S01]  /*2ae0*/  FMUL R0, R6, R21 ;  /* 0x0000001506007220 */ /* 0x000fe20000400000 */
[----:B------:R-:W-:Y:S06]  /*2af0*/  @!P0 BRA `(.L_x_58) ;  /* 0x0000000400788947 */ /* 0x000fec0003800000 */
[----:B------:R-:W-:-:S13]  /*2b00*/  FSETP.NEU.AND P0, PT, |R5|, +INF , PT ;  /* 0x7f8000000500780b */ /* 0x000fda0003f0d200 */
[----:B------:R-:W-:Y:S01]  /*2b10*/  @!P0 FMUL R9, RZ, R5 ;  /* 0x00000005ff098220 */ /* 0x000fe20000400000 */
[----:B------:R-:W-:Y:S01]  /*2b20*/  @!P0 IMAD.MOV.U32 R10, RZ, RZ, RZ ;  /* 0x000000ffff0a8224 */ /* 0x000fe200078e00ff */
[----:B------:R-:W-:Y:S06]  /*2b30*/  @!P0 BRA `(.L_x_58) ;  /* 0x0000000400688947 */ /* 0x000fec0003800000 */
[----:B------:R-:W-:Y:S02]  /*2b40*/  IMAD.SHL.U32 R9, R5, 0x100, RZ ;  /* 0x0000010005097824 */ /* 0x000fe400078e00ff */
[----:B------:R-:W-:Y:S02]  /*2b50*/  HFMA2 R25, -RZ, RZ, 0, 0 ;  /* 0x00000000ff197431 */ /* 0x000fe400000001ff */
[----:B------:R-:W-:Y:S01]  /*2b60*/  IMAD.MOV.U32 R10, RZ, RZ, RZ ;  /* 0x000000ffff0a7224 */ /* 0x000fe200078e00ff */
[----:B------:R-:W0:Y:S01]  /*2b70*/  LDCU.64 UR8, c[0x4][URZ] ;  /* 0x01000000ff0877ac */ /* 0x000e220008000a00 */
[----:B------:R-:W-:Y:S01]  /*2b80*/  LOP3.LUT R27, R9, 0x80000000, RZ, 0xfc, !PT ;  /* 0x80000000091b7812 */ /* 0x000fe200078efcff */
[----:B------:R-:W-:Y:S01]  /*2b90*/  UMOV UR5, URZ ;  /* 0x000000ff00057c82 */ /* 0x000fe20008000000 */
[----:B------:R-:W-:-:S05]  /*2ba0*/  UMOV UR4, URZ ;  /* 0x000000ff00047c82 */ /* 0x000fca0008000000 */
.L_x_59:
        /* <DEDUP_REMOVED lines=29> */
[----:B------:R-:W-:-:S04]  /*2d80*/  SHF.R.U32.HI R9, RZ, 0x5, R9 ;  /* 0x00000005ff097819 */ /* 0x000fc80000011609 */
[----:B------:R-:W-:-:S04]  /*2d90*/  LEA R21, -R9, RZ, 0x2 ;  /* 0x000000ff09157211 */ /* 0x000fc800078e11ff */
[C---:B------:R-:W-:Y:S02]  /*2da0*/  ISETP.EQ.AND P3, PT, R21.reuse, -0x18, PT ;  /* 0xffffffe81500780c */ /* 0x040fe40003f62270 */
[C---:B------:R-:W-:Y:S02]  /*2db0*/  ISETP.EQ.AND P4, PT, R21.reuse, -0x14, PT ;  /* 0xffffffec1500780c */ /* 0x040fe40003f82270 */
[C---:B------:R-:W-:Y:S02]  /*2dc0*/  ISETP.EQ.AND P2, PT, R21.reuse, -0x10, PT ;  /* 0xfffffff01500780c */ /* 0x040fe40003f42270 */
[C---:B------:R-:W-:Y:S02]  /*2dd0*/  ISETP.EQ.AND P1, PT, R21.reuse, -0xc, PT ;  /* 0xfffffff41500780c */ /* 0x040fe40003f22270 */
[C---:B------:R-:W-:Y:S02]  /*2de0*/  ISETP.EQ.AND P0, PT, R21.reuse, -0x8, PT ;  /* 0xfffffff81500780c */ /* 0x040fe40003f02270 */
[----:B------:R-:W-:-:S03]  /*2df0*/  ISETP.EQ.AND P5, PT, R21, RZ, PT ;  /* 0x000000ff1500720c */ /* 0x000fc60003fa2270 */
[--C-:B------:R-:W-:Y:S01]  /*2e00*/  @P3 IMAD.MOV.U32 R9, RZ, RZ, R11.reuse ;  /* 0x000000ffff093224 */ /* 0x100fe200078e000b */
[C---:B------:R-:W-:Y:S01]  /*2e10*/  ISETP.EQ.AND P3, PT, R21.reuse, -0x4, PT ;  /* 0xfffffffc1500780c */ /* 0x040fe20003f62270 */
[----:B------:R-:W-:Y:S02]  /*2e20*/  @P4 IMAD.MOV.U32 R10, RZ, RZ, R11 ;  /* 0x000000ffff0a4224 */ /* 0x000fe400078e000b */
[----:B------:R-:W-:Y:S01]  /*2e30*/  @P4 IMAD.MOV.U32 R9, RZ, RZ, R12 ;  /* 0x000000ffff094224 */ /* 0x000fe200078e000c */
[----:B------:R-:W-:Y:S01]  /*2e40*/  ISETP.EQ.AND P4, PT, R21, 0x4, PT ;  /* 0x000000041500780c */ /* 0x000fe20003f82270 */
[--C-:B------:R-:W-:Y:S01]  /*2e50*/  @P2 IMAD.MOV.U32 R9, RZ, RZ, R13.reuse ;  /* 0x000000ffff092224 */ /* 0x100fe200078e000d */
[----:B------:R-:W-:Y:S01]  /*2e60*/  @P2 MOV R10, R12 ;  /* 0x0000000c000a2202 */ /* 0x000fe20000000f00 */
[----:B------:R-:W-:Y:S01]  /*2e70*/  @P1 IMAD.MOV.U32 R10, RZ, RZ, R13 ;  /* 0x000000ffff0a1224 */ /* 0x000fe200078e000d */
[----:B------:R-:W-:Y:S01]  /*2e80*/  @P0 MOV R10, R16 ;  /* 0x00000010000a0202 */ /* 0x000fe20000000f00 */
        /* <DEDUP_REMOVED lines=14> */
[----:B------:R-:W-:-:S03]  /*2f70*/  @P4 IMAD.MOV.U32 R11, RZ, RZ, R18 ;  /* 0x000000ffff0b4224 */ /* 0x000fc600078e0012 */
[----:B------:R-:W-:-:S07]  /*2f80*/  SHF.L.W.U32.HI R9, R10, R20, R9 ;  /* 0x000000140a097219 */ /* 0x000fce0000010e09 */
[----:B------:R-:W-:-:S04]  /*2f90*/  @P0 MOV R11, R25 ;  /* 0x00000019000b0202 */ /* 0x000fc80000000f00 */
[----:B------:R-:W-:-:S07]  /*2fa0*/  SHF.L.W.U32.HI R10, R11, R20, R10 ;  /* 0x000000140b0a7219 */ /* 0x000fce0000010e0a */
.L_x_61:
[----:B------:R-:W-:Y:S05]  /*2fb0*/  BSYNC.RECONVERGENT B2 ;  /* 0x0000000000027941 */ /* 0x000fea0003800200 */
.L_x_60:
[C---:B------:R-:W-:Y:S01]  /*2fc0*/  SHF.L.W.U32.HI R18, R10.reuse, 0x2, R9 ;  /* 0x000000020a127819 */ /* 0x040fe20000010e09 */
[----:B------:R-:W-:Y:S01]  /*2fd0*/  IMAD.SHL.U32 R10, R10, 0x4, RZ ;  /* 0x000000040a0a7824 */ /* 0x000fe200078e00ff */
[----:B------:R-:W-:Y:S01]  /*2fe0*/  UMOV UR4, 0x54442d19 ;  /* 0x54442d1900047882 */ /* 0x000fe20000000000 */
        /* <DEDUP_REMOVED lines=15> */
.L_x_58:
[----:B------:R-:W-:Y:S05]  /*30e0*/  BSYNC.RECONVERGENT B1 ;  /* 0x0000000000017941 */ /* 0x000fea0003800200 */
.L_x_57:
[----:B------:R-:W-:Y:S01]  /*30f0*/  FMUL R12, R9, R9 ;  /* 0x00000009090c7220 */ /* 0x000fe20000400000 */
[C---:B------:R-:W-:Y:S01]  /*3100*/  LOP3.LUT R5, R10.reuse, 0x1, RZ, 0xc0, !PT ;  /* 0x000000010a057812 */ /* 0x040fe200078ec0ff */
[----:B------:R-:W-:Y:S01]  /*3110*/  BSSY.RECONVERGENT B3, `(.L_x_62) ;  /* 0x000001a000037945 */ /* 0x000fe20003800200 */
[----:B------:R-:W-:Y:S01]  /*3120*/  LOP3.LUT P1, RZ, R10, 0x2, RZ, 0xc0, !PT ;  /* 0x000000020aff7812 */ /* 0x000fe2000782c0ff */
[----:B------:R-:W-:Y:S01]  /*3130*/  FFMA R15, R12, R15, -0.0013887860113754868507 ;  /* 0xbab607ed0c0f7423 */ /* 0x000fe2000000000f */
[----:B------:R-:W-:-:S04]  /*3140*/  ISETP.NE.U32.AND P0, PT, R5, 0x1, PT ;  /* 0x000000010500780c */ /* 0x000fc80003f05070 */
[----:B------:R-:W-:Y:S02]  /*3150*/  FSEL R19, R19, 0.0083327032625675201416, !P0 ;  /* 0x3c0885e413137808 */ /* 0x000fe40004000000 */
[----:B------:R-:W-:Y:S02]  /*3160*/  FSEL R15, R15, -0.00019574658654164522886, !P0 ;  /* 0xb94d41530f0f7808 */ /* 0x000fe40004000000 */
        /* <DEDUP_REMOVED lines=20> */
.L_x_63:
[----:B------:R-:W-:Y:S05]  /*32b0*/  BSYNC.RECONVERGENT B3 ;  /* 0x0000000000037941 */ /* 0x000fea0003800200 */
.L_x_62:
[----:B------:R-:W0:Y:S01]  /*32c0*/  MUFU.RCP R9, R6 ;  /* 0x0000000600097308 */ /* 0x000e220000001000 */
[----:B------:R-:W-:Y:S07]  /*32d0*/  BSSY.RECONVERGENT B3, `(.L_x_64) ;  /* 0x000000c000037945 */ /* 0x000fee0003800200 */
        /* <DEDUP_REMOVED lines=8> */
[----:B------:R-:W-:Y:S01]  /*3360*/  MOV R0, 0x3390 ;  /* 0x0000339000007802 */ /* 0x000fe20000000f00 */
[----:B------:R-:W-:-:S07]  /*3370*/  IMAD.MOV.U32 R23, RZ, RZ, R6 ;  /* 0x000000ffff177224 */ /* 0x000fce00078e0006 */
[----:B------:R-:W-:Y:S05]  /*3380*/  CALL.REL.NOINC `($__internal_1_$__cuda_sm3x_div_rn_noftz_f32_slowpath) ;  /* 0x0000000000487944 */ /* 0x000fea0003c00000 */
.L_x_65:
[----:B------:R-:W-:Y:S05]  /*3390*/  BSYNC.RECONVERGENT B3 ;  /* 0x0000000000037941 */ /* 0x000fea0003800200 */
.L_x_64:
[----:B------:R-:W-:-:S04]  /*33a0*/  FADD R14, R19, R14 ;  /* 0x0000000e130e7221 */ /* 0x000fc80000000000 */
[----:B------:R-:W-:-:S07]  /*33b0*/  FADD R0, R14, R5 ;  /* 0x000000050e007221 */ /* 0x000fce0000000000 */
.L_x_20:
[----:B------:R-:W-:Y:S05]  /*33c0*/  BSYNC.RECONVERGENT B0 ;  /* 0x0000000000007941 */ /* 0x000fea0003800200 */
.L_x_19:
[----:B0-----:R-:W0:Y:S08]  /*33d0*/  LDC.64 R6, c[0x0][0x390] ;  /* 0x0000e400ff067b82 */ /* 0x001e300000000a00 */
[----:B------:R-:W1:Y:S08]  /*33e0*/  LDC R5, c[0x0][0x3ac] ;  /* 0x0000eb00ff057b82 */ /* 0x000e700000000800 */
[----:B------:R-:W2:Y:S01]  /*33f0*/  LDC.64 R8, c[0x0][0x380] ;  /* 0x0000e000ff087b82 */ /* 0x000ea20000000a00 */
[----:B0-----:R-:W-:-:S06]  /*3400*/  IMAD.WIDE R6, R2, 0x4, R6 ;  /* 0x0000000402067825 */ /* 0x001fcc00078e0206 */
[----:B------:R-:W3:Y:S01]  /*3410*/  LDG.E R7, desc[UR6][R6.64] ;  /* 0x0000000606077981 */ /* 0x000ee2000c1e1900 */
[----:B-----5:R-:W-:Y:S01]  /*3420*/  FMUL R10, R3, R3 ;  /* 0x00000003030a7220 */ /* 0x020fe20000400000 */
[----:B-1----:R-:W-:Y:S01]  /*3430*/  FMUL R3, R5, R5 ;  /* 0x0000000505037220 */ /* 0x002fe20000400000 */
[----:B------:R-:W-:-:S03]  /*3440*/  FADD R4, R4, R4 ;  /* 0x0000000404047221 */ /* 0x000fc60000000000 */
[----:B------:R-:W-:-:S04]  /*3450*/  FMUL R3, R3, R10 ;  /* 0x0000000a03037220 */ /* 0x000fc80000400000 */
[----:B------:R-:W-:Y:S01]  /*3460*/  FFMA R0, R3, R0, R4 ;  /* 0x0000000003007223 */ /* 0x000fe20000000004 */
[----:B--2---:R-:W-:-:S04]  /*3470*/  IMAD.WIDE R2, R2, 0x4, R8 ;  /* 0x0000000402027825 */ /* 0x004fc800078e0208 */
[----:B---3--:R-:W-:-:S05]  /*3480*/  FADD R5, R0, -R7 ;  /* 0x8000000700057221 */ /* 0x008fca0000000000 */
[----:B------:R-:W-:Y:S01]  /*3490*/  STG.E desc[UR6][R2.64], R5 ;  /* 0x0000000502007986 */ /* 0x000fe2000c101906 */
[----:B------:R-:W-:Y:S05]  /*34a0*/  EXIT ;  /* 0x000000000000794d */ /* 0x000fea0003800000 */
        .weak           $__internal_1_$__cuda_sm3x_div_rn_noftz_f32_slowpath
        .type           $__internal_1_$__cuda_sm3x_div_rn_noftz_f32_slowpath,@function
        .size           $__internal_1_$__cuda_sm3x_div_rn_noftz_f32_slowpath,(.L_x_80 - $__internal_1_$__cuda_sm3x_div_rn_noftz_f32_slowpath)
$__internal_1_$__cuda_sm3x_div_rn_noftz_f32_slowpath:
[----:B------:R-:W-:Y:S01]  /*34b0*/  SHF.R.U32.HI R19, RZ, 0x17, R23 ;  /* 0x00000017ff137819 */ /* 0x000fe20000011617 */
[----:B------:R-:W-:Y:S01]  /*34c0*/  BSSY.RECONVERGENT B1, `(.L_x_66) ;  /* 0x0000064000017945 */ /* 0x000fe20003800200 */
[----:B------:R-:W-:Y:S02]  /*34d0*/  SHF.R.U32.HI R20, RZ, 0x17, R22 ;  /* 0x00000017ff147819 */ /* 0x000fe40000011616 */
[----:B------:R-:W-:Y:S02]  /*34e0*/  LOP3.LUT R19, R19, 0xff, RZ, 0xc0, !PT ;  /* 0x000000ff13137812 */ /* 0x000fe400078ec0ff */
[----:B------:R-:W-:Y:S02]  /*34f0*/  LOP3.LUT R20, R20, 0xff, RZ, 0xc0, !PT ;  /* 0x000000ff14147812 */ /* 0x000fe400078ec0ff */
[----:B------:R-:W-:-:S04]  /*3500*/  IADD3 R21, PT, PT, R19, -0x1, RZ ;  /* 0xffffffff13157810 */ /* 0x000fc80007ffe0ff */
[----:B------:R-:W-:Y:S01]  /*3510*/  ISETP.GT.U32.AND P0, PT, R21, 0xfd, PT ;  /* 0x000000fd1500780c */ /* 0x000fe20003f04070 */
[----:B------:R-:W-:-:S05]  /*3520*/  VIADD R21, R20, 0xffffffff ;  /* 0xffffffff14157836 */ /* 0x000fca0000000000 */
[----:B------:R-:W-:-:S13]  /*3530*/  ISETP.GT.U32.OR P0, PT, R21, 0xfd, P0 ;  /* 0x000000fd1500780c */ /* 0x000fda0000704470 */
[----:B------:R-:W-:Y:S01]  /*3540*/  @!P0 IMAD.MOV.U32 R26, RZ, RZ, RZ ;  /* 0x000000ffff1a8224 */ /* 0x000fe200078e00ff */
[----:B------:R-:W-:Y:S06]  /*3550*/  @!P0 BRA `(.L_x_67) ;  /* 0x0000000000648947 */ /* 0x000fec0003800000 */
[----:B------:R-:W-:Y:S02]  /*3560*/  FSETP.GTU.FTZ.AND P0, PT, |R22|, +INF , PT ;  /* 0x7f8000001600780b */ /* 0x000fe40003f1c200 */
[----:B------:R-:W-:-:S04]  /*3570*/  FSETP.GTU.FTZ.AND P1, PT, |R23|, +INF , PT ;  /* 0x7f8000001700780b */ /* 0x000fc80003f3c200 */
[----:B------:R-:W-:-:S13]  /*3580*/  PLOP3.LUT P0, PT, P0, P1, PT, 0xf8, 0x8f ;  /* 0x00000000008f781c */ /* 0x000fda0000703f70 */
[----:B------:R-:W-:Y:S05]  /*3590*/  @P0 BRA `(.L_x_68) ;  /* 0x0000000400540947 */ /* 0x000fea0003800000 */
[----:B------:R-:W-:-:S13]  /*35a0*/  LOP3.LUT P0, RZ, R23, 0x7fffffff, R22, 0xc8, !PT ;  /* 0x7fffffff17ff7812 */ /* 0x000fda000780c816 */
[----:B------:R-:W-:Y:S05]  /*35b0*/  @!P0 BRA `(.L_x_69) ;  /* 0x0000000400448947 */ /* 0x000fea0003800000 */
[C---:B------:R-:W-:Y:S02]  /*35c0*/  FSETP.NEU.FTZ.AND P1, PT, |R22|.reuse, +INF , PT ;  /* 0x7f8000001600780b */ /* 0x040fe40003f3d200 */
[----:B------:R-:W-:Y:S02]  /*35d0*/  FSETP.NEU.FTZ.AND P3, PT, |R23|, +INF , PT ;  /* 0x7f8000001700780b */ /* 0x000fe40003f7d200 */
[----:B------:R-:W-:-:S11]  /*35e0*/  FSETP.NEU.FTZ.AND P0, PT, |R22|, +INF , PT ;  /* 0x7f8000001600780b */ /* 0x000fd60003f1d200 */
[----:B------:R-:W-:Y:S05]  /*35f0*/  @!P3 BRA !P1, `(.L_x_69) ;  /* 0x000000040034b947 */ /* 0x000fea0004800000 */
[----:B------:R-:W-:-:S04]  /*3600*/  LOP3.LUT P1, RZ, R22, 0x7fffffff, RZ, 0xc0, !PT ;  /* 0x7fffffff16ff7812 */ /* 0x000fc8000782c0ff */
[----:B------:R-:W-:-:S13]  /*3610*/  PLOP3.LUT P1, PT, P3, P1, PT, 0x2f, 0xf2 ;  /* 0x0000000000f2781c */ /* 0x000fda0001f22577 */
[----:B------:R-:W-:Y:S05]  /*3620*/  @P1 BRA `(.L_x_70) ;  /* 0x0000000400201947 */ /* 0x000fea0003800000 */
[----:B------:R-:W-:-:S04]  /*3630*/  LOP3.LUT P1, RZ, R23, 0x7fffffff, RZ, 0xc0, !PT ;  /* 0x7fffffff17ff7812 */ /* 0x000fc8000782c0ff */
[----:B------:R-:W-:-:S13]  /*3640*/  PLOP3.LUT P0, PT, P0, P1, PT, 0x2f, 0xf2 ;  /* 0x0000000000f2781c */ /* 0x000fda0000702577 */
[----:B------:R-:W-:Y:S05]  /*3650*/  @P0 BRA `(.L_x_71) ;  /* 0x0000000400080947 */ /* 0x000fea0003800000 */
[----:B------:R-:W-:-:S05]  /*3660*/  VIADD R21, R20, 0xffffffff ;  /* 0xffffffff14157836 */ /* 0x000fca0000000000 */
[----:B------:R-:W-:Y:S02]  /*3670*/  ISETP.GE.AND P0, PT, R21, RZ, PT ;  /* 0x000000ff1500720c */ /* 0x000fe40003f06270 */
[----:B------:R-:W-:-:S04]  /*3680*/  IADD3 R21, PT, PT, R19, -0x1, RZ ;  /* 0xffffffff13157810 */ /* 0x000fc80007ffe0ff */
[----:B------:R-:W-:-:S07]  /*3690*/  ISETP.GE.AND P1, PT, R21, RZ, PT ;  /* 0x000000ff1500720c */ /* 0x000fce0003f26270 */
[----:B------:R-:W-:Y:S02]  /*36a0*/  @P0 IMAD.MOV.U32 R26, RZ, RZ, RZ ;  /* 0x000000ffff1a0224 */ /* 0x000fe400078e00ff */
[----:B------:R-:W-:Y:S01]  /*36b0*/  @!P0 FFMA R22, R22, 1.84467440737095516160e+19, RZ ;  /* 0x5f80000016168823 */ /* 0x000fe200000000ff */
[----:B------:R-:W-:-:S03]  /*36c0*/  @!P0 IMAD.MOV.U32 R26, RZ, RZ, -0x40 ;  /* 0xffffffc0ff1a8424 */ /* 0x000fc600078e00ff */
[----:B------:R-:W-:Y:S01]  /*36d0*/  @!P1 FFMA R23, R23, 1.84467440737095516160e+19, RZ ;  /* 0x5f80000017179823 */ /* 0x000fe200000000ff */
[----:B------:R-:W-:-:S07]  /*36e0*/  @!P1 VIADD R26, R26, 0x40 ;  /* 0x000000401a1a9836 */ /* 0x000fce0000000000 */
.L_x_67:
[----:B------:R-:W-:Y:S01]  /*36f0*/  LEA R27, R19, 0xc0800000, 0x17 ;  /* 0xc0800000131b7811 */ /* 0x000fe200078eb8ff */
[----:B------:R-:W-:Y:S01]  /*3700*/  BSSY.RECONVERGENT B2, `(.L_x_72) ;  /* 0x0000036000027945 */ /* 0x000fe20003800200 */
[----:B------:R-:W-:-:S03]  /*3710*/  IADD3 R20, PT, PT, R20, -0x7f, RZ ;  /* 0xffffff8114147810 */ /* 0x000fc60007ffe0ff */
[----:B------:R-:W-:Y:S01]  /*3720*/  IMAD.IADD R27, R23, 0x1, -R27 ;  /* 0x00000001171b7824 */ /* 0x000fe200078e0a1b */
[C---:B------:R-:W-:Y:S01]  /*3730*/  IADD3 R21, PT, PT, R20.reuse, 0x7f, -R19 ;  /* 0x0000007f14157810 */ /* 0x040fe20007ffe813 */
[----:B------:R-:W-:Y:S02]  /*3740*/  IMAD R22, R20, -0x800000, R22 ;  /* 0xff80000014167824 */ /* 0x000fe400078e0216 */
[----:B------:R-:W0:Y:S01]  /*3750*/  MUFU.RCP R20, R27 ;  /* 0x0000001b00147308 */ /* 0x000e220000001000 */
[----:B------:R-:W-:Y:S01]  /*3760*/  FADD.FTZ R19, -R27, -RZ ;  /* 0x800000ff1b137221 */ /* 0x000fe20000010100 */
[----:B------:R-:W-:-:S03]  /*3770*/  IMAD.IADD R26, R21, 0x1, R26 ;  /* 0x00000001151a7824 */ /* 0x000fc600078e021a */
[----:B0-----:R-:W-:-:S04]  /*3780*/  FFMA R21, R20, R19, 1 ;  /* 0x3f80000014157423 */ /* 0x001fc80000000013 */
[----:B------:R-:W-:-:S04]  /*3790*/  FFMA R21, R20, R21, R20 ;  /* 0x0000001514157223 */ /* 0x000fc80000000014 */
[----:B------:R-:W-:-:S04]  /*37a0*/  FFMA R23, R22, R21, RZ ;  /* 0x0000001516177223 */ /* 0x000fc800000000ff */
[----:B------:R-:W-:-:S04]  /*37b0*/  FFMA R20, R19, R23, R22 ;  /* 0x0000001713147223 */ /* 0x000fc80000000016 */
[----:B------:R-:W-:-:S04]  /*37c0*/  FFMA R23, R21, R20, R23 ;  /* 0x0000001415177223 */ /* 0x000fc80000000017 */
[----:B------:R-:W-:-:S04]  /*37d0*/  FFMA R22, R19, R23, R22 ;  /* 0x0000001713167223 */ /* 0x000fc80000000016 */
[----:B------:R-:W-:-:S05]  /*37e0*/  FFMA R19, R21, R22, R23 ;  /* 0x0000001615137223 */ /* 0x000fca0000000017 */
[----:B------:R-:W-:-:S04]  /*37f0*/  SHF.R.U32.HI R20, RZ, 0x17, R19 ;  /* 0x00000017ff147819 */ /* 0x000fc80000011613 */
[----:B------:R-:W-:-:S05]  /*3800*/  LOP3.LUT R27, R20, 0xff, RZ, 0xc0, !PT ;  /* 0x000000ff141b7812 */ /* 0x000fca00078ec0ff */
[----:B------:R-:W-:-:S05]  /*3810*/  IMAD.IADD R20, R27, 0x1, R26 ;  /* 0x000000011b147824 */ /* 0x000fca00078e021a */
[----:B------:R-:W-:-:S04]  /*3820*/  IADD3 R27, PT, PT, R20, -0x1, RZ ;  /* 0xffffffff141b7810 */ /* 0x000fc80007ffe0ff */
[----:B------:R-:W-:-:S13]  /*3830*/  ISETP.GE.U32.AND P0, PT, R27, 0xfe, PT ;  /* 0x000000fe1b00780c */ /* 0x000fda0003f06070 */
[----:B------:R-:W-:Y:S05]  /*3840*/  @!P0 BRA `(.L_x_73) ;  /* 0x0000000000808947 */ /* 0x000fea0003800000 */
[----:B------:R-:W-:-:S13]  /*3850*/  ISETP.GT.AND P0, PT, R20, 0xfe, PT ;  /* 0x000000fe1400780c */ /* 0x000fda0003f04270 */
[----:B------:R-:W-:Y:S05]  /*3860*/  @P0 BRA `(.L_x_74) ;  /* 0x00000000006c0947 */ /* 0x000fea0003800000 */
[----:B------:R-:W-:-:S13]  /*3870*/  ISETP.GE.AND P0, PT, R20, 0x1, PT ;  /* 0x000000011400780c */ /* 0x000fda0003f06270 */
[----:B------:R-:W-:Y:S05]  /*3880*/  @P0 BRA `(.L_x_75) ;  /* 0x0000000000740947 */ /* 0x000fea0003800000 */
[----:B------:R-:W-:Y:S02]  /*3890*/  ISETP.GE.AND P0, PT, R20, -0x18, PT ;  /* 0xffffffe81400780c */ /* 0x000fe40003f06270 */
[----:B------:R-:W-:-:S11]  /*38a0*/  LOP3.LUT R19, R19, 0x80000000, RZ, 0xc0, !PT ;  /* 0x8000000013137812 */ /* 0x000fd600078ec0ff */
[----:B------:R-:W-:Y:S05]  /*38b0*/  @!P0 BRA `(.L_x_75) ;  /* 0x0000000000688947 */ /* 0x000fea0003800000 */
[CCC-:B------:R-:W-:Y:S01]  /*38c0*/  FFMA.RP R26, R21.reuse, R22.reuse, R23.reuse ;  /* 0x00000016151a7223 */ /* 0x1c0fe20000008017 */
[CCC-:B------:R-:W-:Y:S01]  /*38d0*/  FFMA.RM R27, R21.reuse, R22.reuse, R23.reuse ;  /* 0x00000016151b7223 */ /* 0x1c0fe20000004017 */
[----:B------:R-:W-:Y:S01]  /*38e0*/  FFMA.RZ R21, R21, R22, R23 ;  /* 0x0000001615157223 */ /* 0x000fe2000000c017 */
[C---:B------:R-:W-:Y:S02]  /*38f0*/  ISETP.NE.AND P3, PT, R20.reuse, RZ, PT ;  /* 0x000000ff1400720c */ /* 0x040fe40003f65270 */
[----:B------:R-:W-:Y:S02]  /*3900*/  ISETP.NE.AND P1, PT, R20, RZ, PT ;  /* 0x000000ff1400720c */ /* 0x000fe40003f25270 */
[----:B------:R-:W-:Y:S02]  /*3910*/  LOP3.LUT R21, R21, 0x7fffff, RZ, 0xc0, !PT ;  /* 0x007fffff15157812 */ /* 0x000fe400078ec0ff */
[----:B------:R-:W-:Y:S02]  /*3920*/  FSETP.NEU.FTZ.AND P0, PT, R26, R27, PT ;  /* 0x0000001b1a00720b */ /* 0x000fe40003f1d000 */
[----:B------:R-:W-:Y:S01]  /*3930*/  LOP3.LUT R22, R21, 0x800000, RZ, 0xfc, !PT ;  /* 0x0080000015167812 */ /* 0x000fe200078efcff */
[----:B------:R-:W-:-:S02]  /*3940*/  VIADD R21, R20, 0x20 ;  /* 0x0000002014157836 */ /* 0x000fc40000000000 */
[----:B------:R-:W-:-:S03]  /*3950*/  IMAD.MOV R20, RZ, RZ, -R20 ;  /* 0x000000ffff147224 */ /* 0x000fc600078e0a14 */
[----:B------:R-:W-:Y:S02]  /*3960*/  SHF.L.U32 R21, R22, R21, RZ ;  /* 0x0000001516157219 */ /* 0x000fe400000006ff */
[----:B------:R-:W-:Y:S02]  /*3970*/  SEL R23, R20, RZ, P3 ;  /* 0x000000ff14177207 */ /* 0x000fe40001800000 */
[----:B------:R-:W-:Y:S02]  /*3980*/  ISETP.NE.AND P1, PT, R21, RZ, P1 ;  /* 0x000000ff1500720c */ /* 0x000fe40000f25270 */
[----:B------:R-:W-:Y:S02]  /*3990*/  SHF.R.U32.HI R23, RZ, R23, R22 ;  /* 0x00000017ff177219 */ /* 0x000fe40000011616 */
[----:B------:R-:W-:Y:S02]  /*39a0*/  PLOP3.LUT P0, PT, P0, P1, PT, 0xf8, 0x8f ;  /* 0x00000000008f781c */ /* 0x000fe40000703f70 */
[----:B------:R-:W-:-:S02]  /*39b0*/  SHF.R.U32.HI R21, RZ, 0x1, R23 ;  /* 0x00000001ff157819 */ /* 0x000fc40000011617 */
[----:B------:R-:W-:-:S04]  /*39c0*/  SEL R20, RZ, 0x1, !P0 ;  /* 0x00000001ff147807 */ /* 0x000fc80004000000 */
[----:B------:R-:W-:-:S04]  /*39d0*/  LOP3.LUT R20, R20, 0x1, R21, 0xf8, !PT ;  /* 0x0000000114147812 */ /* 0x000fc800078ef815 */
[----:B------:R-:W-:-:S05]  /*39e0*/  LOP3.LUT R20, R20, R23, RZ, 0xc0, !PT ;  /* 0x0000001714147212 */ /* 0x000fca00078ec0ff */
[----:B------:R-:W-:-:S05]  /*39f0*/  IMAD.IADD R20, R21, 0x1, R20 ;  /* 0x0000000115147824 */ /* 0x000fca00078e0214 */
[----:B------:R-:W-:Y:S01]  /*3a00*/  LOP3.LUT R19, R20, R19, RZ, 0xfc, !PT ;  /* 0x0000001314137212 */ /* 0x000fe200078efcff */
[----:B------:R-:W-:Y:S06]  /*3a10*/  BRA `(.L_x_75) ;  /* 0x0000000000107947 */ /* 0x000fec0003800000 */
.L_x_74:
[----:B------:R-:W-:-:S04]  /*3a20*/  LOP3.LUT R19, R19, 0x80000000, RZ, 0xc0, !PT ;  /* 0x8000000013137812 */ /* 0x000fc800078ec0ff */
[----:B------:R-:W-:Y:S01]  /*3a30*/  LOP3.LUT R19, R19, 0x7f800000, RZ, 0xfc, !PT ;  /* 0x7f80000013137812 */ /* 0x000fe200078efcff */
[----:B------:R-:W-:Y:S06]  /*3a40*/  BRA `(.L_x_75) ;  /* 0x0000000000047947 */ /* 0x000fec0003800000 */
.L_x_73:
[----:B------:R-:W-:-:S07]  /*3a50*/  LEA R19, R26, R19, 0x17 ;  /* 0x000000131a137211 */ /* 0x000fce00078eb8ff */
.L_x_75:
[----:B------:R-:W-:Y:S05]  /*3a60*/  BSYNC.RECONVERGENT B2 ;  /* 0x0000000000027941 */ /* 0x000fea0003800200 */
.L_x_72:
[----:B------:R-:W-:Y:S05]  /*3a70*/  BRA `(.L_x_76) ;  /* 0x0000000000207947 */ /* 0x000fea0003800000 */
.L_x_71:
[----:B------:R-:W-:-:S04]  /*3a80*/  LOP3.LUT R22, R23, 0x80000000, R22, 0x48, !PT ;  /* 0x8000000017167812 */ /* 0x000fc800078e4816 */
[----:B------:R-:W-:Y:S01]  /*3a90*/  LOP3.LUT R19, R22, 0x7f800000, RZ, 0xfc, !PT ;  /* 0x7f80000016137812 */ /* 0x000fe200078efcff */
[----:B------:R-:W-:Y:S06]  /*3aa0*/  BRA `(.L_x_76) ;  /* 0x0000000000147947 */ /* 0x000fec0003800000 */
.L_x_70:
[----:B------:R-:W-:Y:S01]  /*3ab0*/  LOP3.LUT R19, R23, 0x80000000, R22, 0x48, !PT ;  /* 0x8000000017137812 */ /* 0x000fe200078e4816 */
[----:B------:R-:W-:Y:S06]  /*3ac0*/  BRA `(.L_x_76) ;  /* 0x00000000000c7947 */ /* 0x000fec0003800000 */
.L_x_69:
[----:B------:R-:W0:Y:S01]  /*3ad0*/  MUFU.RSQ R19, -QNAN ;  /* 0xffc0000000137908 */ /* 0x000e220000001400 */
[----:B------:R-:W-:Y:S05]  /*3ae0*/  BRA `(.L_x_76) ;  /* 0x0000000000047947 */ /* 0x000fea0003800000 */
.L_x_68:
[----:B------:R-:W-:-:S07]  /*3af0*/  FADD.FTZ R19, R22, R23 ;  /* 0x0000001716137221 */ /* 0x000fce0000010000 */
.L_x_76:
[----:B------:R-:W-:Y:S05]  /*3b00*/  BSYNC.RECONVERGENT B1 ;  /* 0x0000000000017941 */ /* 0x000fea0003800200 */
.L_x_66:
[----:B------:R-:W-:Y:S02]  /*3b10*/  IMAD.MOV.U32 R20, RZ, RZ, R0 ;  /* 0x000000ffff147224 */ /* 0x000fe400078e0000 */
[----:B------:R-:W-:-:S04]  /*3b20*/  IMAD.MOV.U32 R21, RZ, RZ, 0x0 ;  /* 0x00000000ff157424 */ /* 0x000fc800078e00ff */
[----:B0-----:R-:W-:Y:S05]  /*3b30*/  RET.REL.NODEC R20 `(_Z5solvePfS_S_S_ffffiii) ;  /* 0xffffffc414307950 */ /* 0x001fea0003c3ffff */
.L_x_77:
        /* <DEDUP_REMOVED lines=12> */
.L_x_80:


//--------------------- .text._Z15lint3d_bell_gpuPfS_S_S_S_S_S_S_S_S_S_PiS0_S0_iiiiiii --------------------------
	.section	.text._Z15lint3d_bell_gpuPfS_S_S_S_S_S_S_S_S_S_PiS0_S0_iiiiiii,"ax",@progbits
	.align	128
        .global         _Z15lint3d_bell_gpuPfS_S_S_S_S_S_S_S_S_S_PiS0_S0_iiiiiii
        .type           _Z15lint3d_bell_gpuPfS_S_S_S_S_S_S_S_S_S_PiS0_S0_iiiiiii,@function
        .size           _Z15lint3d_bell_gpuPfS_S_S_S_S_S_S_S_S_S_PiS0_S0_iiiiiii,(.L_x_86 - _Z15lint3d_bell_gpuPfS_S_S_S_S_S_S_S_S_S_PiS0_S0_iiiiiii)
        .other          _Z15lint3d_bell_gpuPfS_S_S_S_S_S_S_S_S_S_PiS0_S0_iiiiiii,@"STO_CUDA_ENTRY STV_DEFAULT"
_Z15lint3d_bell_gpuPfS_S_S_S_S_S_S_S_S_S_PiS0_S0_iiiiiii:
.text._Z15lint3d_bell_gpuPfS_S_S_S_S_S_S_S_S_S_PiS0_S0_iiiiiii:
[----:B------:R-:W-:Y:S01]  /*0000*/  LDC R1, c[0x0][0x37c] ;  /* 0x0000df00ff017b82 */ /* 0x000fe20000000800 */
[----:B------:R-:W0:Y:S07]  /*0010*/  S2R R27, SR_TID.Y ;  /* 0x00000000001b7919 */ /* 0x000e2e0000002200 */
[----:B------:R-:W1:Y:S01]  /*0020*/  LDC.64 R6, c[0x0][0x400] ;  /* 0x00010000ff067b82 */ /* 0x000e620000000a00 */
[----:B------:R-:W2:Y:S01]  /*0030*/  LDCU.64 UR4, c[0x0][0x358] ;  /* 0x00006b00ff0477ac */ /* 0x000ea20008000a00 */
[----:B------:R-:W3:Y:S01]  /*0040*/  S2R R13, SR_CTAID.X ;  /* 0x00000000000d7919 */ /* 0x000ee20000002500 */
[----:B------:R-:W4:Y:S01]  /*0050*/  LDCU UR6, c[0x0][0x408] ;  /* 0x00008100ff0677ac */ /* 0x000f220008000800 */
[----:B------:R-:W5:Y:S04]  /*0060*/  S2R R19, SR_TID.Z ;  /* 0x0000000000137919 */ /* 0x000f680000002300 */
[----:B------:R-:W3:Y:S01]  /*0070*/  LDC.64 R16, c[0x0][0x3e0] ;  /* 0x0000f800ff107b82 */ /* 0x000ee20000000a00 */
[----:B------:R-:W4:Y:S07]  /*0080*/  S2R R21, SR_TID.X ;  /* 0x0000000000157919 */ /* 0x000f2e0000002100 */
[----:B------:R-:W2:Y:S08]  /*0090*/  LDC.64 R24, c[0x0][0x3d8] ;  /* 0x0000f600ff187b82 */ /* 0x000eb00000000a00 */
[----:B------:R-:W4:Y:S01]  /*00a0*/  LDC.64 R22, c[0x0][0x3f0] ;  /* 0x0000fc00ff167b82 */ /* 0x000f220000000a00 */
[----:B-1----:R-:W-:-:S05]  /*00b0*/  SHF.L.U32 R0, R6, 0x1, RZ ;  /* 0x0000000106007819 */ /* 0x002fca00000006ff */
[----:B0-----:R-:W-:Y:S02]  /*00c0*/  IMAD R12, R0, R27, R27 ;  /* 0x0000001b000c7224 */ /* 0x001fe400078e021b */
[----:B------:R-:W4:Y:S01]  /*00d0*/  LDC.64 R14, c[0x0][0x3f8] ;  /* 0x0000fe00ff0e7b82 */ /* 0x000f220000000a00 */
[----:B---3--:R-:W-:Y:S02]  /*00e0*/  IMAD.WIDE.U32 R16, R13, 0x4, R16 ;  /* 0x000000040d107825 */ /* 0x008fe400078e0010 */
[----:B-----5:R-:W-:-:S05]  /*00f0*/  IADD3 R29, PT, PT, R12, R19, RZ ;  /* 0x000000130c1d7210 */ /* 0x020fca0007ffe0ff */
[----:B------:R-:W0:Y:S01]  /*0100*/  LDC.64 R10, c[0x0][0x3e8] ;  /* 0x0000fa00ff0a7b82 */ /* 0x000e220000000a00 */
[----:B--2---:R-:W-:Y:S01]  /*0110*/  IMAD.WIDE.U32 R24, R13, 0x4, R24 ;  /* 0x000000040d187825 */ /* 0x004fe200078e0018 */
[----:B------:R-:W2:Y:S06]  /*0120*/  LDG.E R16, desc[UR4][R16.64] ;  /* 0x0000000410107981 */ /* 0x000eac000c1e1900 */
[----:B------:R-:W1:Y:S08]  /*0130*/  LDC.64 R8, c[0x0][0x388] ;  /* 0x0000e200ff087b82 */ /* 0x000e700000000a00 */
[----:B------:R-:W3:Y:S08]  /*0140*/  LDC.64 R4, c[0x0][0x3d0] ;  /* 0x0000f400ff047b82 */ /* 0x000ef00000000a00 */
[----:B------:R-:W5:Y:S01]  /*0150*/  LDC.64 R2, c[0x0][0x390] ;  /* 0x0000e400ff027b82 */ /* 0x000f620000000a00 */
[----:B------:R-:W-:-:S02]  /*0160*/  IMAD R12, R0, R29, R29 ;  /* 0x0000001d000c7224 */ /* 0x000fc400078e021d */
[----:B----4-:R-:W-:Y:S01]  /*0170*/  IMAD R15, R23, R22, R15 ;  /* 0x00000016170f7224 */ /* 0x010fe200078e020f */
[----:B------:R-:W4:Y:S01]  /*0180*/  LDG.E R0, desc[UR4][R24.64] ;  /* 0x0000000418007981 */ /* 0x000f22000c1e1900 */
[----:B0-----:R-:W-:Y:S01]  /*0190*/  IMAD.WIDE.U32 R10, R13, 0x4, R10 ;  /* 0x000000040d0a7825 */ /* 0x001fe200078e000a */
[----:B------:R-:W-:-:S03]  /*01a0*/  IADD3 R23, PT, PT, R12, R21, RZ ;  /* 0x000000150c177210 */ /* 0x000fc60007ffe0ff */
[----:B------:R-:W-:Y:S02]  /*01b0*/  IMAD R15, R15, R14, R13 ;  /* 0x0000000e0f0f7224 */ /* 0x000fe400078e020d */
[----:B------:R-:W4:Y:S02]  /*01c0*/  LDG.E R10, desc[UR4][R10.64] ;  /* 0x000000040a0a7981 */ /* 0x000f24000c1e1900 */
[----:B-1----:R-:W-:Y:S02]  /*01d0*/  IMAD.WIDE R14, R15, 0x4, R8 ;  /* 0x000000040f0e7825 */ /* 0x002fe400078e0208 */
[----:B------:R-:W0:Y:S02]  /*01e0*/  LDC.64 R8, c[0x0][0x398] ;  /* 0x0000e600ff087b82 */ /* 0x000e240000000a00 */
[----:B---3--:R-:W-:Y:S02]  /*01f0*/  IMAD.WIDE R22, R23, 0x4, R4 ;  /* 0x0000000417167825 */ /* 0x008fe400078e0204 */
[----:B------:R-:W3:Y:S04]  /*0200*/  LDG.E R14, desc[UR4][R14.64] ;  /* 0x000000040e0e7981 */ /* 0x000ee8000c1e1900 */
[----:B------:R-:W3:Y:S01]  /*0210*/  LDG.E R23, desc[UR4][R22.64] ;  /* 0x0000000416177981 */ /* 0x000ee2000c1e1900 */
[----:B-----5:R-:W-:Y:S01]  /*0220*/  IMAD.WIDE.U32 R28, R13, 0x4, R2 ;  /* 0x000000040d1c7825 */ /* 0x020fe200078e0002 */
[----:B------:R-:W1:Y:S05]  /*0230*/  LDC.64 R4, c[0x0][0x380] ;  /* 0x0000e000ff047b82 */ /* 0x000e6a0000000a00 */
[----:B------:R-:W5:Y:S01]  /*0240*/  LDG.E R29, desc[UR4][R28.64] ;  /* 0x000000041c1d7981 */ /* 0x000f62000c1e1900 */
[----:B------:R-:W-:Y:S01]  /*0250*/  IMAD R2, R7, UR6, RZ ;  /* 0x0000000607027c24 */ /* 0x000fe2000f8e02ff */
[----:B--2---:R-:W-:-:S02]  /*0260*/  IADD3 R27, PT, PT, R27, -R6, R16 ;  /* 0x800000061b1b7210 */ /* 0x004fc40007ffe010 */
[----:B------:R-:W2:Y:S03]  /*0270*/  LDC.64 R16, c[0x0][0x3a8] ;  /* 0x0000ea00ff107b82 */ /* 0x000ea60000000a00 */
[----:B------:R-:W-:Y:S01]  /*0280*/  IMAD R27, R27, R2, RZ ;  /* 0x000000021b1b7224 */ /* 0x000fe200078e02ff */
[----:B----4-:R-:W-:-:S05]  /*0290*/  IADD3 R0, PT, PT, R19, -R6, R0 ;  /* 0x8000000613007210 */ /* 0x010fca0007ffe000 */
[----:B------:R-:W-:Y:S01]  /*02a0*/  IMAD R27, R0, R7, R27 ;  /* 0x00000007001b7224 */ /* 0x000fe200078e021b */
[----:B------:R-:W-:-:S04]  /*02b0*/  IADD3 R10, PT, PT, R21, -R6, R10 ;  /* 0x80000006150a7210 */ /* 0x000fc80007ffe00a */
[----:B------:R-:W-:Y:S01]  /*02c0*/  IADD3 R27, PT, PT, R10, R27, RZ ;  /* 0x0000001b0a1b7210 */ /* 0x000fe20007ffe0ff */
[----:B0-----:R-:W-:-:S04]  /*02d0*/  IMAD.WIDE.U32 R10, R13, 0x4, R8 ;  /* 0x000000040d0a7825 */ /* 0x001fc800078e0008 */
[----:B---3--:R-:W-:Y:S01]  /*02e0*/  FMUL R0, R14, R23 ;  /* 0x000000170e007220 */ /* 0x008fe20000400000 */
[----:B-1----:R-:W-:Y:S01]  /*02f0*/  IMAD.WIDE R4, R27, 0x4, R4 ;  /* 0x000000041b047825 */ /* 0x002fe200078e0204 */
[----:B------:R-:W0:Y:S03]  /*0300*/  LDC.64 R14, c[0x0][0x3a0] ;  /* 0x0000e800ff0e7b82 */ /* 0x000e260000000a00 */
[----:B-----5:R-:W-:-:S05]  /*0310*/  FMUL R29, R0, R29 ;  /* 0x0000001d001d7220 */ /* 0x020fca0000400000 */
[----:B------:R-:W-:Y:S04]  /*0320*/  REDG.E.ADD.F32.FTZ.RN.STRONG.GPU desc[UR4][R4.64], R29 ;  /* 0x0000001d040079a6 */ /* 0x000fe8000c12f304 */
[----:B------:R-:W3:Y:S01]  /*0330*/  LDG.E R11, desc[UR4][R10.64] ;  /* 0x000000040a0b7981 */ /* 0x000ee2000c1e1900 */
[----:B------:R-:W-:-:S04]  /*0340*/  IMAD.WIDE R8, R7, 0x4, R4 ;  /* 0x0000000407087825 */ /* 0x000fc800078e0204 */
[----:B0-----:R-:W-:-:S04]  /*0350*/  IMAD.WIDE.U32 R14, R13, 0x4, R14 ;  /* 0x000000040d0e7825 */ /* 0x001fc800078e000e */
[C---:B---3--:R-:W-:Y:S01]  /*0360*/  FMUL R3, R0.reuse, R11 ;  /* 0x0000000b00037220 */ /* 0x048fe20000400000 */
[C---:B--2---:R-:W-:Y:S01]  /*0370*/  IMAD.WIDE.U32 R16, R13.reuse, 0x4, R16 ;  /* 0x000000040d107825 */ /* 0x044fe200078e0010 */
[----:B------:R-:W0:Y:S03]  /*0380*/  LDC.64 R10, c[0x0][0x3b0] ;  /* 0x0000ec00ff0a7b82 */ /* 0x000e260000000a00 */
[----:B------:R1:W-:Y:S04]  /*0390*/  REDG.E.ADD.F32.FTZ.RN.STRONG.GPU desc[UR4][R8.64], R3 ;  /* 0x00000003080079a6 */ /* 0x0003e8000c12f304 */
[----:B------:R-:W2:Y:S02]  /*03a0*/  LDG.E R15, desc[UR4][R14.64] ;  /* 0x000000040e0f7981 */ /* 0x000ea4000c1e1900 */
[C---:B--2---:R-:W-:Y:S01]  /*03b0*/  FMUL R19, R0.reuse, R15 ;  /* 0x0000000f00137220 */ /* 0x044fe20000400000 */
[C---:B0-----:R-:W-:Y:S01]  /*03c0*/  IMAD.WIDE.U32 R10, R13.reuse, 0x4, R10 ;  /* 0x000000040d0a7825 */ /* 0x041fe200078e000a */
[----:B------:R-:W0:Y:S03]  /*03d0*/  LDC.64 R14, c[0x0][0x3b8] ;  /* 0x0000ee00ff0e7b82 */ /* 0x000e260000000a00 */
[----:B------:R2:W-:Y:S04]  /*03e0*/  REDG.E.ADD.F32.FTZ.RN.STRONG.GPU desc[UR4][R4.64], R19 ;  /* 0x00000013040079a6 */ /* 0x0005e8000c12f304 */
[----:B------:R-:W3:Y:S02]  /*03f0*/  LDG.E R17, desc[UR4][R16.64] ;  /* 0x0000000410117981 */ /* 0x000ee4000c1e1900 */
[----:B---3--:R-:W-:Y:S01]  /*0400*/  FMUL R21, R0, R17 ;  /* 0x0000001100157220 */ /* 0x008fe20000400000 */
[----:B-1----:R-:W-:Y:S01]  /*0410*/  IMAD.WIDE R2, R2, 0x4, R4 ;  /* 0x0000000402027825 */ /* 0x002fe200078e0204 */
[----:B------:R-:W1:Y:S03]  /*0420*/  LDC.64 R16, c[0x0][0x3c0] ;  /* 0x0000f000ff107b82 */ /* 0x000e660000000a00 */
[----:B------:R3:W-:Y:S04]  /*0430*/  REDG.E.ADD.F32.FTZ.RN.STRONG.GPU desc[UR4][R8.64], R21 ;  /* 0x00000015080079a6 */ /* 0x0007e8000c12f304 */
[----:B------:R-:W4:Y:S01]  /*0440*/  LDG.E R11, desc[UR4][R10.64] ;  /* 0x000000040a0b7981 */ /* 0x000f22000c1e1900 */
[----:B0-----:R-:W-:-:S04]  /*0450*/  IMAD.WIDE.U32 R14, R13, 0x4, R14 ;  /* 0x000000040d0e7825 */ /* 0x001fc800078e000e */
[----:B--2---:R-:W-:Y:S01]  /*0460*/  IMAD.WIDE R4, R7, 0x4, R2 ;  /* 0x0000000407047825 */ /* 0x004fe200078e0202 */
[----:B---3--:R-:W0:Y:S03]  /*0470*/  LDC.64 R8, c[0x0][0x3c8] ;  /* 0x0000f200ff087b82 */ /* 0x008e260000000a00 */
[----:B----4-:R-:W-:-:S05]  /*0480*/  FMUL R23, R0, R11 ;  /* 0x0000000b00177220 */ /* 0x010fca0000400000 */
[----:B------:R-:W-:Y:S04]  /*0490*/  REDG.E.ADD.F32.FTZ.RN.STRONG.GPU desc[UR4][R2.64], R23 ;  /* 0x00000017020079a6 */ /* 0x000fe8000c12f304 */
[----:B------:R-:W2:Y:S01]  /*04a0*/  LDG.E R15, desc[UR4][R14.64] ;  /* 0x000000040e0f7981 */ /* 0x000ea2000c1e1900 */
[----:B-1----:R-:W-:-:S04]  /*04b0*/  IMAD.WIDE.U32 R6, R13, 0x4, R16 ;  /* 0x000000040d067825 */ /* 0x002fc800078e0010 */
[----:B--2---:R-:W-:-:S05]  /*04c0*/  FMUL R19, R0, R15 ;  /* 0x0000000f00137220 */ /* 0x004fca0000400000 */
[----:B------:R-:W-:Y:S04]  /*04d0*/  REDG.E.ADD.F32.FTZ.RN.STRONG.GPU desc[UR4][R4.64], R19 ;  /* 0x00000013040079a6 */ /* 0x000fe8000c12f304 */
[----:B------:R-:W2:Y:S01]  /*04e0*/  LDG.E R7, desc[UR4][R6.64] ;  /* 0x0000000406077981 */ /* 0x000ea2000c1e1900 */
[----:B0-----:R-:W-:-:S04]  /*04f0*/  IMAD.WIDE.U32 R8, R13, 0x4, R8 ;  /* 0x000000040d087825 */ /* 0x001fc800078e0008 */
[----:B--2---:R-:W-:-:S05]  /*0500*/  FMUL R11, R0, R7 ;  /* 0x00000007000b7220 */ /* 0x004fca0000400000 */
[----:B------:R-:W-:Y:S04]  /*0510*/  REDG.E.ADD.F32.FTZ.RN.STRONG.GPU desc[UR4][R2.64], R11 ;  /* 0x0000000b020079a6 */ /* 0x000fe8000c12f304 */
[----:B------:R-:W2:Y:S02]  /*0520*/  LDG.E R9, desc[UR4][R8.64] ;  /* 0x0000000408097981 */ /* 0x000ea4000c1e1900 */
[----:B--2---:R-:W-:-:S05]  /*0530*/  FMUL R13, R0, R9 ;  /* 0x00000009000d7220 */ /* 0x004fca0000400000 */
[----:B------:R-:W-:Y:S01]  /*0540*/  REDG.E.ADD.F32.FTZ.RN.STRONG.GPU desc[UR4][R4.64], R13 ;  /* 0x0000000d040079a6 */ /* 0x000fe2000c12f304 */
[----:B------:R-:W-:Y:S05]  /*0550*/  EXIT ;  /* 0x000000000000794d */ /* 0x000fea0003800000 */
.L_x_78:
        /* <DEDUP_REMOVED lines=10> */
.L_x_86:


//--------------------- .nv.global.init           --------------------------
	.section	.nv.global.init,"aw",@progbits
	.align	4
.nv.global.init:
	.type		__cudart_i2opi_f,@object
	.size		__cudart_i2opi_f,(.L_0 - __cudart_i2opi_f)
__cudart_i2opi_f:
        /*0000*/ 	.byte	0x41, 0x90, 0x43, 0x3c, 0x99, 0x95, 0x62, 0xdb, 0xc0, 0xdd, 0x34, 0xf5, 0xd1, 0x57, 0x27, 0xfc
        /*0010*/ 	.byte	0x29, 0x15, 0x44, 0x4e, 0x6e, 0x83, 0xf9, 0xa2
.L_0:


//--------------------- .nv.shared.reserved.0     --------------------------
	.section	.nv.shared.reserved.0,"aw",@nobits
	.weak		__nv_reservedSMEM_offset_0_alias
	.size		__nv_reservedSMEM_offset_0_alias, 0, 64
	.other		__nv_reservedSMEM_offset_0_alias,@"STO_CUDA_RESERVED_SHARED STV_DEFAULT"
__nv_reservedSMEM_offset_0_alias:
	.zero		0
	.zero		64


//--------------------- .nv.constant0._Z12spongeKernelPfiiii --------------------------
	.section	.nv.constant0._Z12spongeKernelPfiiii,"a",@progbits
	.sectionflags	@""
	.align	4
.nv.constant0._Z12spongeKernelPfiiii:
	.zero		920


//--------------------- .nv.constant0._Z8freeSurfPfiiii --------------------------
	.section	.nv.constant0._Z8freeSurfPfiiii,"a",@progbits
	.sectionflags	@""
	.align	4
.nv.constant0._Z8freeSurfPfiiii:
	.zero		920


//--------------------- .nv.constant0._Z18lint3d_extract_gpuPfiiiiiS_PiS0_S0_S_S_S_S_S_S_S_S_ --------------------------
	.section	.nv.constant0._Z18lint3d_extract_gpuPfiiiiiS_PiS0_S0_S_S_S_S_S_S_S_S_,"a",@progbits
	.sectionflags	@""
	.align	4
.nv.constant0._Z18lint3d_extract_gpuPfiiiiiS_PiS0_S0_S_S_S_S_S_S_S_S_:
	.zero		1024


//--------------------- .nv.constant0._Z5shiftPfS_S_iii --------------------------
	.section	.nv.constant0._Z5shiftPfS_S_iii,"a",@progbits
	.sectionflags	@""
	.align	4
.nv.constant0._Z5shiftPfS_S_iii:
	.zero		932


//--------------------- .nv.constant0._Z5solvePfS_S_S_ffffiii --------------------------
	.section	.nv.constant0._Z5solvePfS_S_S_ffffiii,"a",@progbits
	.sectionflags	@""
	.align	4
.nv.constant0._Z5solvePfS_S_S_ffffiii:
	.zero		956


//--------------------- .nv.constant0._Z15lint3d_bell_gpuPfS_S_S_S_S_S_S_S_S_S_PiS0_S0_iiiiiii --------------------------
	.section	.nv.constant0._Z15lint3d_bell_gpuPfS_S_S_S_S_S_S_S_S_S_PiS0_S0_iiiiiii,"a",@progbits
	.sectionflags	@""
	.align	4
.nv.constant0._Z15lint3d_bell_gpuPfS_S_S_S_S_S_S_S_S_S_PiS0_S0_iiiiiii:
	.zero		1036


//--------------------- SYMBOLS --------------------------

	.type		.nv.reservedSmem.offset0,@object
	.size		.nv.reservedSmem.offset0,0x4
